//
// Generated by NVIDIA NVVM Compiler
//
// Compiler Build ID: CL-36424714
// Cuda compilation tools, release 13.0, V13.0.88
// Based on NVVM 20.0.0
//

.version 9.0
.target sm_100
.address_size 64

	// .globl	_Z26parallel_factor_128_kernel9uint128_tPS_Pii
.global .align 4 .b8 precalc_xorwow_matrix[102400];
.global .align 4 .b8 precalc_xorwow_offset_matrix[102400];
.global .align 4 .b8 mrg32k3aM1[2304];
.global .align 4 .b8 mrg32k3aM2[2304];
.global .align 4 .b8 mrg32k3aM1SubSeq[2016];
.global .align 4 .b8 mrg32k3aM2SubSeq[2016];
.global .align 4 .b8 mrg32k3aM1Seq[2304];
.global .align 4 .b8 mrg32k3aM2Seq[2304];
.const .align 8 .b8 __cr_lgamma_table[72];

.visible .entry _Z26parallel_factor_128_kernel9uint128_tPS_Pii(
	.param .align 8 .b8 _Z26parallel_factor_128_kernel9uint128_tPS_Pii_param_0[16],
	.param .u64 .ptr .align 1 _Z26parallel_factor_128_kernel9uint128_tPS_Pii_param_1,
	.param .u64 .ptr .align 1 _Z26parallel_factor_128_kernel9uint128_tPS_Pii_param_2,
	.param .u32 _Z26parallel_factor_128_kernel9uint128_tPS_Pii_param_3
)
{
	.local .align 8 .b8 	__local_depot0[48];
	.reg .b64 	%SP;
	.reg .b64 	%SPL;
	.reg .pred 	%p<138>;
	.reg .b32 	%r<1267>;
	.reg .b64 	%rd<236>;

	mov.u64 	%SPL, __local_depot0;
	ld.param.u64 	%rd2, [_Z26parallel_factor_128_kernel9uint128_tPS_Pii_param_0];
	ld.param.u64 	%rd3, [_Z26parallel_factor_128_kernel9uint128_tPS_Pii_param_0+8];
	ld.param.u32 	%r568, [_Z26parallel_factor_128_kernel9uint128_tPS_Pii_param_3];
	add.u64 	%rd1, %SPL, 0;
	mov.u32 	%r569, %ctaid.x;
	mov.u32 	%r570, %ntid.x;
	mov.u32 	%r571, %tid.x;
	mad.lo.s32 	%r572, %r569, %r570, %r571;
	cvt.s64.s32 	%rd203, %r572;
	// begin inline asm
	mov.u64 	%rd82, %clock64;
	// end inline asm
	add.s64 	%rd84, %rd82, %rd203;
	cvt.u32.u64 	%r573, %rd84;
	xor.b32  	%r574, %r573, -1429050551;
	mul.lo.s32 	%r575, %r574, 1099087573;
	{ .reg .b32 tmp; mov.b64 {tmp, %r576}, %rd84; }
	xor.b32  	%r577, %r576, -136515619;
	mul.lo.s32 	%r578, %r577, -1703105765;
	add.s32 	%r579, %r575, %r578;
	add.s32 	%r1259, %r579, 6615241;
	add.s32 	%r988, %r575, 123456789;
	st.local.v2.u32 	[%rd1], {%r1259, %r988};
	xor.b32  	%r987, %r575, 362436069;
	add.s32 	%r986, %r578, 521288629;
	st.local.v2.u32 	[%rd1+8], {%r987, %r986};
	xor.b32  	%r985, %r578, 88675123;
	add.s32 	%r984, %r575, 5783321;
	st.local.v2.u32 	[%rd1+16], {%r985, %r984};
	setp.eq.s32 	%p2, %r572, 0;
	@%p2 bra 	$L__BB0_115;
	mov.b32 	%r971, 0;
$L__BB0_2:
	mov.u64 	%rd5, %rd203;
	and.b64  	%rd6, %rd5, 3;
	setp.eq.s64 	%p3, %rd6, 0;
	@%p3 bra 	$L__BB0_114;
	mul.wide.u32 	%rd85, %r971, 3200;
	mov.u64 	%rd86, precalc_xorwow_matrix;
	add.s64 	%rd7, %rd86, %rd85;
	mov.b32 	%r984, 0;
	mov.u32 	%r985, %r984;
	mov.u32 	%r986, %r984;
	mov.u32 	%r987, %r984;
	mov.u32 	%r988, %r984;
	mov.u32 	%r977, %r984;
$L__BB0_4:
	mul.wide.u32 	%rd87, %r977, 4;
	add.s64 	%rd88, %rd1, %rd87;
	ld.local.u32 	%r19, [%rd88+4];
	shl.b32 	%r20, %r977, 5;
	mov.b32 	%r983, 0;
$L__BB0_5:
	.pragma "nounroll";
	shr.u32 	%r583, %r19, %r983;
	and.b32  	%r584, %r583, 1;
	setp.eq.b32 	%p4, %r584, 1;
	not.pred 	%p5, %p4;
	add.s32 	%r585, %r20, %r983;
	mul.lo.s32 	%r586, %r585, 5;
	mul.wide.u32 	%rd89, %r586, 4;
	add.s64 	%rd8, %rd7, %rd89;
	@%p5 bra 	$L__BB0_7;
	ld.global.u32 	%r587, [%rd8];
	xor.b32  	%r988, %r988, %r587;
	ld.global.u32 	%r588, [%rd8+4];
	xor.b32  	%r987, %r987, %r588;
	ld.global.u32 	%r589, [%rd8+8];
	xor.b32  	%r986, %r986, %r589;
	ld.global.u32 	%r590, [%rd8+12];
	xor.b32  	%r985, %r985, %r590;
	ld.global.u32 	%r591, [%rd8+16];
	xor.b32  	%r984, %r984, %r591;
$L__BB0_7:
	and.b32  	%r593, %r583, 2;
	setp.eq.s32 	%p6, %r593, 0;
	@%p6 bra 	$L__BB0_9;
	ld.global.u32 	%r594, [%rd8+20];
	xor.b32  	%r988, %r988, %r594;
	ld.global.u32 	%r595, [%rd8+24];
	xor.b32  	%r987, %r987, %r595;
	ld.global.u32 	%r596, [%rd8+28];
	xor.b32  	%r986, %r986, %r596;
	ld.global.u32 	%r597, [%rd8+32];
	xor.b32  	%r985, %r985, %r597;
	ld.global.u32 	%r598, [%rd8+36];
	xor.b32  	%r984, %r984, %r598;
$L__BB0_9:
	and.b32  	%r600, %r583, 4;
	setp.eq.s32 	%p7, %r600, 0;
	@%p7 bra 	$L__BB0_11;
	ld.global.u32 	%r601, [%rd8+40];
	xor.b32  	%r988, %r988, %r601;
	ld.global.u32 	%r602, [%rd8+44];
	xor.b32  	%r987, %r987, %r602;
	ld.global.u32 	%r603, [%rd8+48];
	xor.b32  	%r986, %r986, %r603;
	ld.global.u32 	%r604, [%rd8+52];
	xor.b32  	%r985, %r985, %r604;
	ld.global.u32 	%r605, [%rd8+56];
	xor.b32  	%r984, %r984, %r605;
$L__BB0_11:
	and.b32  	%r607, %r583, 8;
	setp.eq.s32 	%p8, %r607, 0;
	@%p8 bra 	$L__BB0_13;
	ld.global.u32 	%r608, [%rd8+60];
	xor.b32  	%r988, %r988, %r608;
	ld.global.u32 	%r609, [%rd8+64];
	xor.b32  	%r987, %r987, %r609;
	ld.global.u32 	%r610, [%rd8+68];
	xor.b32  	%r986, %r986, %r610;
	ld.global.u32 	%r611, [%rd8+72];
	xor.b32  	%r985, %r985, %r611;
	ld.global.u32 	%r612, [%rd8+76];
	xor.b32  	%r984, %r984, %r612;
$L__BB0_13:
	and.b32  	%r614, %r583, 16;
	setp.eq.s32 	%p9, %r614, 0;
	@%p9 bra 	$L__BB0_15;
	ld.global.u32 	%r615, [%rd8+80];
	xor.b32  	%r988, %r988, %r615;
	ld.global.u32 	%r616, [%rd8+84];
	xor.b32  	%r987, %r987, %r616;
	ld.global.u32 	%r617, [%rd8+88];
	xor.b32  	%r986, %r986, %r617;
	ld.global.u32 	%r618, [%rd8+92];
	xor.b32  	%r985, %r985, %r618;
	ld.global.u32 	%r619, [%rd8+96];
	xor.b32  	%r984, %r984, %r619;
$L__BB0_15:
	and.b32  	%r621, %r583, 32;
	setp.eq.s32 	%p10, %r621, 0;
	@%p10 bra 	$L__BB0_17;
	ld.global.u32 	%r622, [%rd8+100];
	xor.b32  	%r988, %r988, %r622;
	ld.global.u32 	%r623, [%rd8+104];
	xor.b32  	%r987, %r987, %r623;
	ld.global.u32 	%r624, [%rd8+108];
	xor.b32  	%r986, %r986, %r624;
	ld.global.u32 	%r625, [%rd8+112];
	xor.b32  	%r985, %r985, %r625;
	ld.global.u32 	%r626, [%rd8+116];
	xor.b32  	%r984, %r984, %r626;
$L__BB0_17:
	and.b32  	%r628, %r583, 64;
	setp.eq.s32 	%p11, %r628, 0;
	@%p11 bra 	$L__BB0_19;
	ld.global.u32 	%r629, [%rd8+120];
	xor.b32  	%r988, %r988, %r629;
	ld.global.u32 	%r630, [%rd8+124];
	xor.b32  	%r987, %r987, %r630;
	ld.global.u32 	%r631, [%rd8+128];
	xor.b32  	%r986, %r986, %r631;
	ld.global.u32 	%r632, [%rd8+132];
	xor.b32  	%r985, %r985, %r632;
	ld.global.u32 	%r633, [%rd8+136];
	xor.b32  	%r984, %r984, %r633;
$L__BB0_19:
	and.b32  	%r635, %r583, 128;
	setp.eq.s32 	%p12, %r635, 0;
	@%p12 bra 	$L__BB0_21;
	ld.global.u32 	%r636, [%rd8+140];
	xor.b32  	%r988, %r988, %r636;
	ld.global.u32 	%r637, [%rd8+144];
	xor.b32  	%r987, %r987, %r637;
	ld.global.u32 	%r638, [%rd8+148];
	xor.b32  	%r986, %r986, %r638;
	ld.global.u32 	%r639, [%rd8+152];
	xor.b32  	%r985, %r985, %r639;
	ld.global.u32 	%r640, [%rd8+156];
	xor.b32  	%r984, %r984, %r640;
$L__BB0_21:
	and.b32  	%r642, %r583, 256;
	setp.eq.s32 	%p13, %r642, 0;
	@%p13 bra 	$L__BB0_23;
	ld.global.u32 	%r643, [%rd8+160];
	xor.b32  	%r988, %r988, %r643;
	ld.global.u32 	%r644, [%rd8+164];
	xor.b32  	%r987, %r987, %r644;
	ld.global.u32 	%r645, [%rd8+168];
	xor.b32  	%r986, %r986, %r645;
	ld.global.u32 	%r646, [%rd8+172];
	xor.b32  	%r985, %r985, %r646;
	ld.global.u32 	%r647, [%rd8+176];
	xor.b32  	%r984, %r984, %r647;
$L__BB0_23:
	and.b32  	%r649, %r583, 512;
	setp.eq.s32 	%p14, %r649, 0;
	@%p14 bra 	$L__BB0_25;
	ld.global.u32 	%r650, [%rd8+180];
	xor.b32  	%r988, %r988, %r650;
	ld.global.u32 	%r651, [%rd8+184];
	xor.b32  	%r987, %r987, %r651;
	ld.global.u32 	%r652, [%rd8+188];
	xor.b32  	%r986, %r986, %r652;
	ld.global.u32 	%r653, [%rd8+192];
	xor.b32  	%r985, %r985, %r653;
	ld.global.u32 	%r654, [%rd8+196];
	xor.b32  	%r984, %r984, %r654;
$L__BB0_25:
	and.b32  	%r656, %r583, 1024;
	setp.eq.s32 	%p15, %r656, 0;
	@%p15 bra 	$L__BB0_27;
	ld.global.u32 	%r657, [%rd8+200];
	xor.b32  	%r988, %r988, %r657;
	ld.global.u32 	%r658, [%rd8+204];
	xor.b32  	%r987, %r987, %r658;
	ld.global.u32 	%r659, [%rd8+208];
	xor.b32  	%r986, %r986, %r659;
	ld.global.u32 	%r660, [%rd8+212];
	xor.b32  	%r985, %r985, %r660;
	ld.global.u32 	%r661, [%rd8+216];
	xor.b32  	%r984, %r984, %r661;
$L__BB0_27:
	and.b32  	%r663, %r583, 2048;
	setp.eq.s32 	%p16, %r663, 0;
	@%p16 bra 	$L__BB0_29;
	ld.global.u32 	%r664, [%rd8+220];
	xor.b32  	%r988, %r988, %r664;
	ld.global.u32 	%r665, [%rd8+224];
	xor.b32  	%r987, %r987, %r665;
	ld.global.u32 	%r666, [%rd8+228];
	xor.b32  	%r986, %r986, %r666;
	ld.global.u32 	%r667, [%rd8+232];
	xor.b32  	%r985, %r985, %r667;
	ld.global.u32 	%r668, [%rd8+236];
	xor.b32  	%r984, %r984, %r668;
$L__BB0_29:
	and.b32  	%r670, %r583, 4096;
	setp.eq.s32 	%p17, %r670, 0;
	@%p17 bra 	$L__BB0_31;
	ld.global.u32 	%r671, [%rd8+240];
	xor.b32  	%r988, %r988, %r671;
	ld.global.u32 	%r672, [%rd8+244];
	xor.b32  	%r987, %r987, %r672;
	ld.global.u32 	%r673, [%rd8+248];
	xor.b32  	%r986, %r986, %r673;
	ld.global.u32 	%r674, [%rd8+252];
	xor.b32  	%r985, %r985, %r674;
	ld.global.u32 	%r675, [%rd8+256];
	xor.b32  	%r984, %r984, %r675;
$L__BB0_31:
	and.b32  	%r677, %r583, 8192;
	setp.eq.s32 	%p18, %r677, 0;
	@%p18 bra 	$L__BB0_33;
	ld.global.u32 	%r678, [%rd8+260];
	xor.b32  	%r988, %r988, %r678;
	ld.global.u32 	%r679, [%rd8+264];
	xor.b32  	%r987, %r987, %r679;
	ld.global.u32 	%r680, [%rd8+268];
	xor.b32  	%r986, %r986, %r680;
	ld.global.u32 	%r681, [%rd8+272];
	xor.b32  	%r985, %r985, %r681;
	ld.global.u32 	%r682, [%rd8+276];
	xor.b32  	%r984, %r984, %r682;
$L__BB0_33:
	and.b32  	%r684, %r583, 16384;
	setp.eq.s32 	%p19, %r684, 0;
	@%p19 bra 	$L__BB0_35;
	ld.global.u32 	%r685, [%rd8+280];
	xor.b32  	%r988, %r988, %r685;
	ld.global.u32 	%r686, [%rd8+284];
	xor.b32  	%r987, %r987, %r686;
	ld.global.u32 	%r687, [%rd8+288];
	xor.b32  	%r986, %r986, %r687;
	ld.global.u32 	%r688, [%rd8+292];
	xor.b32  	%r985, %r985, %r688;
	ld.global.u32 	%r689, [%rd8+296];
	xor.b32  	%r984, %r984, %r689;
$L__BB0_35:
	and.b32  	%r691, %r583, 32768;
	setp.eq.s32 	%p20, %r691, 0;
	@%p20 bra 	$L__BB0_37;
	ld.global.u32 	%r692, [%rd8+300];
	xor.b32  	%r988, %r988, %r692;
	ld.global.u32 	%r693, [%rd8+304];
	xor.b32  	%r987, %r987, %r693;
	ld.global.u32 	%r694, [%rd8+308];
	xor.b32  	%r986, %r986, %r694;
	ld.global.u32 	%r695, [%rd8+312];
	xor.b32  	%r985, %r985, %r695;
	ld.global.u32 	%r696, [%rd8+316];
	xor.b32  	%r984, %r984, %r696;
$L__BB0_37:
	add.s32 	%r983, %r983, 16;
	setp.ne.s32 	%p21, %r983, 32;
	@%p21 bra 	$L__BB0_5;
	mad.lo.s32 	%r697, %r977, -31, %r20;
	add.s32 	%r977, %r697, 1;
	setp.ne.s32 	%p22, %r977, 5;
	@%p22 bra 	$L__BB0_4;
	st.local.u32 	[%rd1+4], %r988;
	st.local.v2.u32 	[%rd1+8], {%r987, %r986};
	st.local.v2.u32 	[%rd1+16], {%r985, %r984};
	setp.eq.s64 	%p23, %rd6, 1;
	@%p23 bra 	$L__BB0_114;
	mov.b32 	%r984, 0;
	mov.u32 	%r985, %r984;
	mov.u32 	%r986, %r984;
	mov.u32 	%r987, %r984;
	mov.u32 	%r988, %r984;
	mov.u32 	%r1069, %r984;
$L__BB0_41:
	mul.wide.u32 	%rd90, %r1069, 4;
	add.s64 	%rd91, %rd1, %rd90;
	ld.local.u32 	%r195, [%rd91+4];
	shl.b32 	%r196, %r1069, 5;
	mov.b32 	%r1075, 0;
$L__BB0_42:
	.pragma "nounroll";
	shr.u32 	%r700, %r195, %r1075;
	and.b32  	%r701, %r700, 1;
	setp.eq.b32 	%p24, %r701, 1;
	not.pred 	%p25, %p24;
	add.s32 	%r702, %r196, %r1075;
	mul.lo.s32 	%r703, %r702, 5;
	mul.wide.u32 	%rd92, %r703, 4;
	add.s64 	%rd9, %rd7, %rd92;
	@%p25 bra 	$L__BB0_44;
	ld.global.u32 	%r704, [%rd9];
	xor.b32  	%r988, %r988, %r704;
	ld.global.u32 	%r705, [%rd9+4];
	xor.b32  	%r987, %r987, %r705;
	ld.global.u32 	%r706, [%rd9+8];
	xor.b32  	%r986, %r986, %r706;
	ld.global.u32 	%r707, [%rd9+12];
	xor.b32  	%r985, %r985, %r707;
	ld.global.u32 	%r708, [%rd9+16];
	xor.b32  	%r984, %r984, %r708;
$L__BB0_44:
	and.b32  	%r710, %r700, 2;
	setp.eq.s32 	%p26, %r710, 0;
	@%p26 bra 	$L__BB0_46;
	ld.global.u32 	%r711, [%rd9+20];
	xor.b32  	%r988, %r988, %r711;
	ld.global.u32 	%r712, [%rd9+24];
	xor.b32  	%r987, %r987, %r712;
	ld.global.u32 	%r713, [%rd9+28];
	xor.b32  	%r986, %r986, %r713;
	ld.global.u32 	%r714, [%rd9+32];
	xor.b32  	%r985, %r985, %r714;
	ld.global.u32 	%r715, [%rd9+36];
	xor.b32  	%r984, %r984, %r715;
$L__BB0_46:
	and.b32  	%r717, %r700, 4;
	setp.eq.s32 	%p27, %r717, 0;
	@%p27 bra 	$L__BB0_48;
	ld.global.u32 	%r718, [%rd9+40];
	xor.b32  	%r988, %r988, %r718;
	ld.global.u32 	%r719, [%rd9+44];
	xor.b32  	%r987, %r987, %r719;
	ld.global.u32 	%r720, [%rd9+48];
	xor.b32  	%r986, %r986, %r720;
	ld.global.u32 	%r721, [%rd9+52];
	xor.b32  	%r985, %r985, %r721;
	ld.global.u32 	%r722, [%rd9+56];
	xor.b32  	%r984, %r984, %r722;
$L__BB0_48:
	and.b32  	%r724, %r700, 8;
	setp.eq.s32 	%p28, %r724, 0;
	@%p28 bra 	$L__BB0_50;
	ld.global.u32 	%r725, [%rd9+60];
	xor.b32  	%r988, %r988, %r725;
	ld.global.u32 	%r726, [%rd9+64];
	xor.b32  	%r987, %r987, %r726;
	ld.global.u32 	%r727, [%rd9+68];
	xor.b32  	%r986, %r986, %r727;
	ld.global.u32 	%r728, [%rd9+72];
	xor.b32  	%r985, %r985, %r728;
	ld.global.u32 	%r729, [%rd9+76];
	xor.b32  	%r984, %r984, %r729;
$L__BB0_50:
	and.b32  	%r731, %r700, 16;
	setp.eq.s32 	%p29, %r731, 0;
	@%p29 bra 	$L__BB0_52;
	ld.global.u32 	%r732, [%rd9+80];
	xor.b32  	%r988, %r988, %r732;
	ld.global.u32 	%r733, [%rd9+84];
	xor.b32  	%r987, %r987, %r733;
	ld.global.u32 	%r734, [%rd9+88];
	xor.b32  	%r986, %r986, %r734;
	ld.global.u32 	%r735, [%rd9+92];
	xor.b32  	%r985, %r985, %r735;
	ld.global.u32 	%r736, [%rd9+96];
	xor.b32  	%r984, %r984, %r736;
$L__BB0_52:
	and.b32  	%r738, %r700, 32;
	setp.eq.s32 	%p30, %r738, 0;
	@%p30 bra 	$L__BB0_54;
	ld.global.u32 	%r739, [%rd9+100];
	xor.b32  	%r988, %r988, %r739;
	ld.global.u32 	%r740, [%rd9+104];
	xor.b32  	%r987, %r987, %r740;
	ld.global.u32 	%r741, [%rd9+108];
	xor.b32  	%r986, %r986, %r741;
	ld.global.u32 	%r742, [%rd9+112];
	xor.b32  	%r985, %r985, %r742;
	ld.global.u32 	%r743, [%rd9+116];
	xor.b32  	%r984, %r984, %r743;
$L__BB0_54:
	and.b32  	%r745, %r700, 64;
	setp.eq.s32 	%p31, %r745, 0;
	@%p31 bra 	$L__BB0_56;
	ld.global.u32 	%r746, [%rd9+120];
	xor.b32  	%r988, %r988, %r746;
	ld.global.u32 	%r747, [%rd9+124];
	xor.b32  	%r987, %r987, %r747;
	ld.global.u32 	%r748, [%rd9+128];
	xor.b32  	%r986, %r986, %r748;
	ld.global.u32 	%r749, [%rd9+132];
	xor.b32  	%r985, %r985, %r749;
	ld.global.u32 	%r750, [%rd9+136];
	xor.b32  	%r984, %r984, %r750;
$L__BB0_56:
	and.b32  	%r752, %r700, 128;
	setp.eq.s32 	%p32, %r752, 0;
	@%p32 bra 	$L__BB0_58;
	ld.global.u32 	%r753, [%rd9+140];
	xor.b32  	%r988, %r988, %r753;
	ld.global.u32 	%r754, [%rd9+144];
	xor.b32  	%r987, %r987, %r754;
	ld.global.u32 	%r755, [%rd9+148];
	xor.b32  	%r986, %r986, %r755;
	ld.global.u32 	%r756, [%rd9+152];
	xor.b32  	%r985, %r985, %r756;
	ld.global.u32 	%r757, [%rd9+156];
	xor.b32  	%r984, %r984, %r757;
$L__BB0_58:
	and.b32  	%r759, %r700, 256;
	setp.eq.s32 	%p33, %r759, 0;
	@%p33 bra 	$L__BB0_60;
	ld.global.u32 	%r760, [%rd9+160];
	xor.b32  	%r988, %r988, %r760;
	ld.global.u32 	%r761, [%rd9+164];
	xor.b32  	%r987, %r987, %r761;
	ld.global.u32 	%r762, [%rd9+168];
	xor.b32  	%r986, %r986, %r762;
	ld.global.u32 	%r763, [%rd9+172];
	xor.b32  	%r985, %r985, %r763;
	ld.global.u32 	%r764, [%rd9+176];
	xor.b32  	%r984, %r984, %r764;
$L__BB0_60:
	and.b32  	%r766, %r700, 512;
	setp.eq.s32 	%p34, %r766, 0;
	@%p34 bra 	$L__BB0_62;
	ld.global.u32 	%r767, [%rd9+180];
	xor.b32  	%r988, %r988, %r767;
	ld.global.u32 	%r768, [%rd9+184];
	xor.b32  	%r987, %r987, %r768;
	ld.global.u32 	%r769, [%rd9+188];
	xor.b32  	%r986, %r986, %r769;
	ld.global.u32 	%r770, [%rd9+192];
	xor.b32  	%r985, %r985, %r770;
	ld.global.u32 	%r771, [%rd9+196];
	xor.b32  	%r984, %r984, %r771;
$L__BB0_62:
	and.b32  	%r773, %r700, 1024;
	setp.eq.s32 	%p35, %r773, 0;
	@%p35 bra 	$L__BB0_64;
	ld.global.u32 	%r774, [%rd9+200];
	xor.b32  	%r988, %r988, %r774;
	ld.global.u32 	%r775, [%rd9+204];
	xor.b32  	%r987, %r987, %r775;
	ld.global.u32 	%r776, [%rd9+208];
	xor.b32  	%r986, %r986, %r776;
	ld.global.u32 	%r777, [%rd9+212];
	xor.b32  	%r985, %r985, %r777;
	ld.global.u32 	%r778, [%rd9+216];
	xor.b32  	%r984, %r984, %r778;
$L__BB0_64:
	and.b32  	%r780, %r700, 2048;
	setp.eq.s32 	%p36, %r780, 0;
	@%p36 bra 	$L__BB0_66;
	ld.global.u32 	%r781, [%rd9+220];
	xor.b32  	%r988, %r988, %r781;
	ld.global.u32 	%r782, [%rd9+224];
	xor.b32  	%r987, %r987, %r782;
	ld.global.u32 	%r783, [%rd9+228];
	xor.b32  	%r986, %r986, %r783;
	ld.global.u32 	%r784, [%rd9+232];
	xor.b32  	%r985, %r985, %r784;
	ld.global.u32 	%r785, [%rd9+236];
	xor.b32  	%r984, %r984, %r785;
$L__BB0_66:
	and.b32  	%r787, %r700, 4096;
	setp.eq.s32 	%p37, %r787, 0;
	@%p37 bra 	$L__BB0_68;
	ld.global.u32 	%r788, [%rd9+240];
	xor.b32  	%r988, %r988, %r788;
	ld.global.u32 	%r789, [%rd9+244];
	xor.b32  	%r987, %r987, %r789;
	ld.global.u32 	%r790, [%rd9+248];
	xor.b32  	%r986, %r986, %r790;
	ld.global.u32 	%r791, [%rd9+252];
	xor.b32  	%r985, %r985, %r791;
	ld.global.u32 	%r792, [%rd9+256];
	xor.b32  	%r984, %r984, %r792;
$L__BB0_68:
	and.b32  	%r794, %r700, 8192;
	setp.eq.s32 	%p38, %r794, 0;
	@%p38 bra 	$L__BB0_70;
	ld.global.u32 	%r795, [%rd9+260];
	xor.b32  	%r988, %r988, %r795;
	ld.global.u32 	%r796, [%rd9+264];
	xor.b32  	%r987, %r987, %r796;
	ld.global.u32 	%r797, [%rd9+268];
	xor.b32  	%r986, %r986, %r797;
	ld.global.u32 	%r798, [%rd9+272];
	xor.b32  	%r985, %r985, %r798;
	ld.global.u32 	%r799, [%rd9+276];
	xor.b32  	%r984, %r984, %r799;
$L__BB0_70:
	and.b32  	%r801, %r700, 16384;
	setp.eq.s32 	%p39, %r801, 0;
	@%p39 bra 	$L__BB0_72;
	ld.global.u32 	%r802, [%rd9+280];
	xor.b32  	%r988, %r988, %r802;
	ld.global.u32 	%r803, [%rd9+284];
	xor.b32  	%r987, %r987, %r803;
	ld.global.u32 	%r804, [%rd9+288];
	xor.b32  	%r986, %r986, %r804;
	ld.global.u32 	%r805, [%rd9+292];
	xor.b32  	%r985, %r985, %r805;
	ld.global.u32 	%r806, [%rd9+296];
	xor.b32  	%r984, %r984, %r806;
$L__BB0_72:
	and.b32  	%r808, %r700, 32768;
	setp.eq.s32 	%p40, %r808, 0;
	@%p40 bra 	$L__BB0_74;
	ld.global.u32 	%r809, [%rd9+300];
	xor.b32  	%r988, %r988, %r809;
	ld.global.u32 	%r810, [%rd9+304];
	xor.b32  	%r987, %r987, %r810;
	ld.global.u32 	%r811, [%rd9+308];
	xor.b32  	%r986, %r986, %r811;
	ld.global.u32 	%r812, [%rd9+312];
	xor.b32  	%r985, %r985, %r812;
	ld.global.u32 	%r813, [%rd9+316];
	xor.b32  	%r984, %r984, %r813;
$L__BB0_74:
	add.s32 	%r1075, %r1075, 16;
	setp.ne.s32 	%p41, %r1075, 32;
	@%p41 bra 	$L__BB0_42;
	mad.lo.s32 	%r814, %r1069, -31, %r196;
	add.s32 	%r1069, %r814, 1;
	setp.ne.s32 	%p42, %r1069, 5;
	@%p42 bra 	$L__BB0_41;
	st.local.u32 	[%rd1+4], %r988;
	st.local.v2.u32 	[%rd1+8], {%r987, %r986};
	st.local.v2.u32 	[%rd1+16], {%r985, %r984};
	setp.ne.s64 	%p43, %rd6, 3;
	@%p43 bra 	$L__BB0_114;
	mov.b32 	%r984, 0;
	mov.u32 	%r985, %r984;
	mov.u32 	%r986, %r984;
	mov.u32 	%r987, %r984;
	mov.u32 	%r988, %r984;
	mov.u32 	%r1161, %r984;
$L__BB0_78:
	mul.wide.u32 	%rd93, %r1161, 4;
	add.s64 	%rd94, %rd1, %rd93;
	ld.local.u32 	%r371, [%rd94+4];
	shl.b32 	%r372, %r1161, 5;
	mov.b32 	%r1167, 0;
$L__BB0_79:
	.pragma "nounroll";
	shr.u32 	%r817, %r371, %r1167;
	and.b32  	%r818, %r817, 1;
	setp.eq.b32 	%p44, %r818, 1;
	not.pred 	%p45, %p44;
	add.s32 	%r819, %r372, %r1167;
	mul.lo.s32 	%r820, %r819, 5;
	mul.wide.u32 	%rd95, %r820, 4;
	add.s64 	%rd10, %rd7, %rd95;
	@%p45 bra 	$L__BB0_81;
	ld.global.u32 	%r821, [%rd10];
	xor.b32  	%r988, %r988, %r821;
	ld.global.u32 	%r822, [%rd10+4];
	xor.b32  	%r987, %r987, %r822;
	ld.global.u32 	%r823, [%rd10+8];
	xor.b32  	%r986, %r986, %r823;
	ld.global.u32 	%r824, [%rd10+12];
	xor.b32  	%r985, %r985, %r824;
	ld.global.u32 	%r825, [%rd10+16];
	xor.b32  	%r984, %r984, %r825;
$L__BB0_81:
	and.b32  	%r827, %r817, 2;
	setp.eq.s32 	%p46, %r827, 0;
	@%p46 bra 	$L__BB0_83;
	ld.global.u32 	%r828, [%rd10+20];
	xor.b32  	%r988, %r988, %r828;
	ld.global.u32 	%r829, [%rd10+24];
	xor.b32  	%r987, %r987, %r829;
	ld.global.u32 	%r830, [%rd10+28];
	xor.b32  	%r986, %r986, %r830;
	ld.global.u32 	%r831, [%rd10+32];
	xor.b32  	%r985, %r985, %r831;
	ld.global.u32 	%r832, [%rd10+36];
	xor.b32  	%r984, %r984, %r832;
$L__BB0_83:
	and.b32  	%r834, %r817, 4;
	setp.eq.s32 	%p47, %r834, 0;
	@%p47 bra 	$L__BB0_85;
	ld.global.u32 	%r835, [%rd10+40];
	xor.b32  	%r988, %r988, %r835;
	ld.global.u32 	%r836, [%rd10+44];
	xor.b32  	%r987, %r987, %r836;
	ld.global.u32 	%r837, [%rd10+48];
	xor.b32  	%r986, %r986, %r837;
	ld.global.u32 	%r838, [%rd10+52];
	xor.b32  	%r985, %r985, %r838;
	ld.global.u32 	%r839, [%rd10+56];
	xor.b32  	%r984, %r984, %r839;
$L__BB0_85:
	and.b32  	%r841, %r817, 8;
	setp.eq.s32 	%p48, %r841, 0;
	@%p48 bra 	$L__BB0_87;
	ld.global.u32 	%r842, [%rd10+60];
	xor.b32  	%r988, %r988, %r842;
	ld.global.u32 	%r843, [%rd10+64];
	xor.b32  	%r987, %r987, %r843;
	ld.global.u32 	%r844, [%rd10+68];
	xor.b32  	%r986, %r986, %r844;
	ld.global.u32 	%r845, [%rd10+72];
	xor.b32  	%r985, %r985, %r845;
	ld.global.u32 	%r846, [%rd10+76];
	xor.b32  	%r984, %r984, %r846;
$L__BB0_87:
	and.b32  	%r848, %r817, 16;
	setp.eq.s32 	%p49, %r848, 0;
	@%p49 bra 	$L__BB0_89;
	ld.global.u32 	%r849, [%rd10+80];
	xor.b32  	%r988, %r988, %r849;
	ld.global.u32 	%r850, [%rd10+84];
	xor.b32  	%r987, %r987, %r850;
	ld.global.u32 	%r851, [%rd10+88];
	xor.b32  	%r986, %r986, %r851;
	ld.global.u32 	%r852, [%rd10+92];
	xor.b32  	%r985, %r985, %r852;
	ld.global.u32 	%r853, [%rd10+96];
	xor.b32  	%r984, %r984, %r853;
$L__BB0_89:
	and.b32  	%r855, %r817, 32;
	setp.eq.s32 	%p50, %r855, 0;
	@%p50 bra 	$L__BB0_91;
	ld.global.u32 	%r856, [%rd10+100];
	xor.b32  	%r988, %r988, %r856;
	ld.global.u32 	%r857, [%rd10+104];
	xor.b32  	%r987, %r987, %r857;
	ld.global.u32 	%r858, [%rd10+108];
	xor.b32  	%r986, %r986, %r858;
	ld.global.u32 	%r859, [%rd10+112];
	xor.b32  	%r985, %r985, %r859;
	ld.global.u32 	%r860, [%rd10+116];
	xor.b32  	%r984, %r984, %r860;
$L__BB0_91:
	and.b32  	%r862, %r817, 64;
	setp.eq.s32 	%p51, %r862, 0;
	@%p51 bra 	$L__BB0_93;
	ld.global.u32 	%r863, [%rd10+120];
	xor.b32  	%r988, %r988, %r863;
	ld.global.u32 	%r864, [%rd10+124];
	xor.b32  	%r987, %r987, %r864;
	ld.global.u32 	%r865, [%rd10+128];
	xor.b32  	%r986, %r986, %r865;
	ld.global.u32 	%r866, [%rd10+132];
	xor.b32  	%r985, %r985, %r866;
	ld.global.u32 	%r867, [%rd10+136];
	xor.b32  	%r984, %r984, %r867;
$L__BB0_93:
	and.b32  	%r869, %r817, 128;
	setp.eq.s32 	%p52, %r869, 0;
	@%p52 bra 	$L__BB0_95;
	ld.global.u32 	%r870, [%rd10+140];
	xor.b32  	%r988, %r988, %r870;
	ld.global.u32 	%r871, [%rd10+144];
	xor.b32  	%r987, %r987, %r871;
	ld.global.u32 	%r872, [%rd10+148];
	xor.b32  	%r986, %r986, %r872;
	ld.global.u32 	%r873, [%rd10+152];
	xor.b32  	%r985, %r985, %r873;
	ld.global.u32 	%r874, [%rd10+156];
	xor.b32  	%r984, %r984, %r874;
$L__BB0_95:
	and.b32  	%r876, %r817, 256;
	setp.eq.s32 	%p53, %r876, 0;
	@%p53 bra 	$L__BB0_97;
	ld.global.u32 	%r877, [%rd10+160];
	xor.b32  	%r988, %r988, %r877;
	ld.global.u32 	%r878, [%rd10+164];
	xor.b32  	%r987, %r987, %r878;
	ld.global.u32 	%r879, [%rd10+168];
	xor.b32  	%r986, %r986, %r879;
	ld.global.u32 	%r880, [%rd10+172];
	xor.b32  	%r985, %r985, %r880;
	ld.global.u32 	%r881, [%rd10+176];
	xor.b32  	%r984, %r984, %r881;
$L__BB0_97:
	and.b32  	%r883, %r817, 512;
	setp.eq.s32 	%p54, %r883, 0;
	@%p54 bra 	$L__BB0_99;
	ld.global.u32 	%r884, [%rd10+180];
	xor.b32  	%r988, %r988, %r884;
	ld.global.u32 	%r885, [%rd10+184];
	xor.b32  	%r987, %r987, %r885;
	ld.global.u32 	%r886, [%rd10+188];
	xor.b32  	%r986, %r986, %r886;
	ld.global.u32 	%r887, [%rd10+192];
	xor.b32  	%r985, %r985, %r887;
	ld.global.u32 	%r888, [%rd10+196];
	xor.b32  	%r984, %r984, %r888;
$L__BB0_99:
	and.b32  	%r890, %r817, 1024;
	setp.eq.s32 	%p55, %r890, 0;
	@%p55 bra 	$L__BB0_101;
	ld.global.u32 	%r891, [%rd10+200];
	xor.b32  	%r988, %r988, %r891;
	ld.global.u32 	%r892, [%rd10+204];
	xor.b32  	%r987, %r987, %r892;
	ld.global.u32 	%r893, [%rd10+208];
	xor.b32  	%r986, %r986, %r893;
	ld.global.u32 	%r894, [%rd10+212];
	xor.b32  	%r985, %r985, %r894;
	ld.global.u32 	%r895, [%rd10+216];
	xor.b32  	%r984, %r984, %r895;
$L__BB0_101:
	and.b32  	%r897, %r817, 2048;
	setp.eq.s32 	%p56, %r897, 0;
	@%p56 bra 	$L__BB0_103;
	ld.global.u32 	%r898, [%rd10+220];
	xor.b32  	%r988, %r988, %r898;
	ld.global.u32 	%r899, [%rd10+224];
	xor.b32  	%r987, %r987, %r899;
	ld.global.u32 	%r900, [%rd10+228];
	xor.b32  	%r986, %r986, %r900;
	ld.global.u32 	%r901, [%rd10+232];
	xor.b32  	%r985, %r985, %r901;
	ld.global.u32 	%r902, [%rd10+236];
	xor.b32  	%r984, %r984, %r902;
$L__BB0_103:
	and.b32  	%r904, %r817, 4096;
	setp.eq.s32 	%p57, %r904, 0;
	@%p57 bra 	$L__BB0_105;
	ld.global.u32 	%r905, [%rd10+240];
	xor.b32  	%r988, %r988, %r905;
	ld.global.u32 	%r906, [%rd10+244];
	xor.b32  	%r987, %r987, %r906;
	ld.global.u32 	%r907, [%rd10+248];
	xor.b32  	%r986, %r986, %r907;
	ld.global.u32 	%r908, [%rd10+252];
	xor.b32  	%r985, %r985, %r908;
	ld.global.u32 	%r909, [%rd10+256];
	xor.b32  	%r984, %r984, %r909;
$L__BB0_105:
	and.b32  	%r911, %r817, 8192;
	setp.eq.s32 	%p58, %r911, 0;
	@%p58 bra 	$L__BB0_107;
	ld.global.u32 	%r912, [%rd10+260];
	xor.b32  	%r988, %r988, %r912;
	ld.global.u32 	%r913, [%rd10+264];
	xor.b32  	%r987, %r987, %r913;
	ld.global.u32 	%r914, [%rd10+268];
	xor.b32  	%r986, %r986, %r914;
	ld.global.u32 	%r915, [%rd10+272];
	xor.b32  	%r985, %r985, %r915;
	ld.global.u32 	%r916, [%rd10+276];
	xor.b32  	%r984, %r984, %r916;
$L__BB0_107:
	and.b32  	%r918, %r817, 16384;
	setp.eq.s32 	%p59, %r918, 0;
	@%p59 bra 	$L__BB0_109;
	ld.global.u32 	%r919, [%rd10+280];
	xor.b32  	%r988, %r988, %r919;
	ld.global.u32 	%r920, [%rd10+284];
	xor.b32  	%r987, %r987, %r920;
	ld.global.u32 	%r921, [%rd10+288];
	xor.b32  	%r986, %r986, %r921;
	ld.global.u32 	%r922, [%rd10+292];
	xor.b32  	%r985, %r985, %r922;
	ld.global.u32 	%r923, [%rd10+296];
	xor.b32  	%r984, %r984, %r923;
$L__BB0_109:
	and.b32  	%r925, %r817, 32768;
	setp.eq.s32 	%p60, %r925, 0;
	@%p60 bra 	$L__BB0_111;
	ld.global.u32 	%r926, [%rd10+300];
	xor.b32  	%r988, %r988, %r926;
	ld.global.u32 	%r927, [%rd10+304];
	xor.b32  	%r987, %r987, %r927;
	ld.global.u32 	%r928, [%rd10+308];
	xor.b32  	%r986, %r986, %r928;
	ld.global.u32 	%r929, [%rd10+312];
	xor.b32  	%r985, %r985, %r929;
	ld.global.u32 	%r930, [%rd10+316];
	xor.b32  	%r984, %r984, %r930;
$L__BB0_111:
	add.s32 	%r1167, %r1167, 16;
	setp.ne.s32 	%p61, %r1167, 32;
	@%p61 bra 	$L__BB0_79;
	mad.lo.s32 	%r931, %r1161, -31, %r372;
	add.s32 	%r1161, %r931, 1;
	setp.ne.s32 	%p62, %r1161, 5;
	@%p62 bra 	$L__BB0_78;
	st.local.u32 	[%rd1+4], %r988;
	st.local.v2.u32 	[%rd1+8], {%r987, %r986};
	st.local.v2.u32 	[%rd1+16], {%r985, %r984};
$L__BB0_114:
	shr.u64 	%rd203, %rd5, 2;
	add.s32 	%r971, %r971, 1;
	setp.gt.u64 	%p63, %rd5, 3;
	@%p63 bra 	$L__BB0_2;
$L__BB0_115:
	setp.lt.s32 	%p64, %r568, 1;
	@%p64 bra 	$L__BB0_162;
	and.b64  	%rd96, %rd2, 1;
	setp.eq.b64 	%p65, %rd96, 1;
	not.pred 	%p66, %p65;
	@%p66 bra 	$L__BB0_123;
	mov.b32 	%r1265, 0;
$L__BB0_118:
	mov.u32 	%r559, %r988;
	mov.u32 	%r558, %r987;
	mov.u32 	%r988, %r986;
	mov.u32 	%r987, %r985;
	mov.u32 	%r986, %r984;
	shr.u32 	%r934, %r559, 2;
	xor.b32  	%r935, %r934, %r559;
	shl.b32 	%r936, %r986, 4;
	shl.b32 	%r937, %r935, 1;
	xor.b32  	%r938, %r937, %r936;
	xor.b32  	%r939, %r938, %r935;
	xor.b32  	%r985, %r939, %r986;
	add.s32 	%r940, %r1259, %r985;
	add.s32 	%r941, %r940, 362437;
	mul.hi.u32 	%r942, %r941, 1374389535;
	shr.u32 	%r943, %r942, 5;
	mul.lo.s32 	%r944, %r943, 100;
	sub.s32 	%r945, %r941, %r944;
	add.s32 	%r946, %r945, 2;
	cvt.u64.u32 	%rd218, %r946;
	shr.u32 	%r947, %r558, 2;
	xor.b32  	%r948, %r947, %r558;
	shl.b32 	%r949, %r985, 4;
	shl.b32 	%r950, %r948, 1;
	xor.b32  	%r951, %r950, %r949;
	xor.b32  	%r952, %r951, %r948;
	xor.b32  	%r984, %r952, %r985;
	add.s32 	%r1259, %r1259, 724874;
	add.s32 	%r953, %r984, %r1259;
	mul.hi.u32 	%r954, %r953, 1374389535;
	shr.u32 	%r955, %r954, 5;
	mul.lo.s32 	%r956, %r955, 100;
	sub.s32 	%r957, %r953, %r956;
	add.s32 	%r958, %r957, 1;
	cvt.u64.u32 	%rd13, %r958;
	mov.b64 	%rd219, 0;
	mov.b32 	%r1266, 0;
	mov.u64 	%rd210, %rd218;
	mov.u64 	%rd211, %rd219;
$L__BB0_119:
	mov.u32 	%r564, %r1266;
	and.b64  	%rd98, %rd210, 4294967295;
	shr.u64 	%rd99, %rd210, 32;
	and.b64  	%rd100, %rd211, 4294967295;
	shr.u64 	%rd101, %rd211, 32;
	mul.lo.s64 	%rd102, %rd98, %rd99;
	mul.lo.s64 	%rd103, %rd98, %rd100;
	mul.lo.s64 	%rd104, %rd210, %rd101;
	shl.b64 	%rd105, %rd102, 32;
	mad.lo.s64 	%rd106, %rd98, %rd98, %rd105;
	setp.lt.u64 	%p67, %rd106, %rd105;
	selp.u64 	%rd107, 1, 0, %p67;
	add.s64 	%rd209, %rd106, %rd105;
	setp.lt.u64 	%p68, %rd209, %rd106;
	selp.u64 	%rd108, 1, 0, %p68;
	shr.u64 	%rd109, %rd102, 31;
	and.b64  	%rd110, %rd109, 8589934590;
	shl.b64 	%rd111, %rd211, 33;
	shl.b64 	%rd112, %rd103, 33;
	shr.u64 	%rd113, %rd103, 31;
	and.b64  	%rd114, %rd113, 8589934590;
	shl.b64 	%rd115, %rd104, 1;
	and.b64  	%rd116, %rd115, 8589934590;
	or.b64  	%rd117, %rd111, %rd99;
	or.b64  	%rd118, %rd112, %rd116;
	add.s64 	%rd119, %rd118, %rd114;
	add.s64 	%rd120, %rd119, %rd110;
	mad.lo.s64 	%rd121, %rd117, %rd99, %rd120;
	add.s64 	%rd122, %rd121, %rd107;
	add.s64 	%rd208, %rd122, %rd108;
$L__BB0_120:
	setp.gt.u64 	%p69, %rd208, %rd3;
	@%p69 bra 	$L__BB0_122;
	setp.ne.s64 	%p70, %rd208, %rd3;
	setp.lt.u64 	%p71, %rd209, %rd2;
	or.pred  	%p72, %p70, %p71;
	@%p72 bra 	$L__BB0_126;
$L__BB0_122:
	sub.s64 	%rd22, %rd209, %rd2;
	sub.s64 	%rd193, %rd208, %rd3;
	setp.lt.u64 	%p133, %rd209, %rd2;
	selp.s64 	%rd194, -1, 0, %p133;
	add.s64 	%rd208, %rd193, %rd194;
	mov.u64 	%rd209, %rd22;
	bra.uni 	$L__BB0_120;
$L__BB0_123:
	setp.ne.s64 	%p134, %rd3, 0;
	setp.ne.s64 	%p135, %rd2, 2;
	or.pred  	%p1, %p134, %p135;
	mov.b32 	%r1258, 0;
$L__BB0_124:
	mov.b64 	%rd235, 2;
	mov.b64 	%rd234, 0;
	@%p1 bra 	$L__BB0_159;
	add.s32 	%r1258, %r1258, 1;
	setp.eq.s32 	%p136, %r1258, %r568;
	@%p136 bra 	$L__BB0_162;
	bra.uni 	$L__BB0_124;
$L__BB0_126:
	add.s64 	%rd210, %rd13, %rd209;
	setp.lt.u64 	%p73, %rd210, %rd13;
	selp.u64 	%rd123, 1, 0, %p73;
	add.s64 	%rd211, %rd208, %rd123;
$L__BB0_127:
	setp.gt.u64 	%p74, %rd211, %rd3;
	@%p74 bra 	$L__BB0_129;
	setp.ne.s64 	%p75, %rd211, %rd3;
	setp.lt.u64 	%p76, %rd210, %rd2;
	or.pred  	%p77, %p75, %p76;
	@%p77 bra 	$L__BB0_130;
$L__BB0_129:
	sub.s64 	%rd28, %rd210, %rd2;
	sub.s64 	%rd191, %rd211, %rd3;
	setp.lt.u64 	%p132, %rd210, %rd2;
	selp.s64 	%rd192, -1, 0, %p132;
	add.s64 	%rd211, %rd191, %rd192;
	mov.u64 	%rd210, %rd28;
	bra.uni 	$L__BB0_127;
$L__BB0_130:
	and.b64  	%rd124, %rd218, 4294967295;
	shr.u64 	%rd125, %rd218, 32;
	and.b64  	%rd126, %rd219, 4294967295;
	shr.u64 	%rd127, %rd219, 32;
	mul.lo.s64 	%rd128, %rd124, %rd125;
	mul.lo.s64 	%rd129, %rd124, %rd126;
	mul.lo.s64 	%rd130, %rd218, %rd127;
	shl.b64 	%rd131, %rd128, 32;
	mad.lo.s64 	%rd132, %rd124, %rd124, %rd131;
	setp.lt.u64 	%p78, %rd132, %rd131;
	selp.u64 	%rd133, 1, 0, %p78;
	add.s64 	%rd212, %rd132, %rd131;
	setp.lt.u64 	%p79, %rd212, %rd132;
	selp.u64 	%rd134, 1, 0, %p79;
	shr.u64 	%rd135, %rd128, 31;
	and.b64  	%rd136, %rd135, 8589934590;
	shl.b64 	%rd137, %rd219, 33;
	shl.b64 	%rd138, %rd129, 33;
	shr.u64 	%rd139, %rd129, 31;
	and.b64  	%rd140, %rd139, 8589934590;
	shl.b64 	%rd141, %rd130, 1;
	and.b64  	%rd142, %rd141, 8589934590;
	or.b64  	%rd143, %rd137, %rd125;
	or.b64  	%rd144, %rd138, %rd142;
	add.s64 	%rd145, %rd144, %rd140;
	add.s64 	%rd146, %rd145, %rd136;
	mad.lo.s64 	%rd147, %rd143, %rd125, %rd146;
	add.s64 	%rd148, %rd147, %rd133;
	add.s64 	%rd213, %rd148, %rd134;
$L__BB0_131:
	setp.gt.u64 	%p80, %rd213, %rd3;
	@%p80 bra 	$L__BB0_133;
	setp.ne.s64 	%p81, %rd213, %rd3;
	setp.lt.u64 	%p82, %rd212, %rd2;
	or.pred  	%p83, %p81, %p82;
	@%p83 bra 	$L__BB0_134;
$L__BB0_133:
	sub.s64 	%rd34, %rd212, %rd2;
	sub.s64 	%rd189, %rd213, %rd3;
	setp.lt.u64 	%p131, %rd212, %rd2;
	selp.s64 	%rd190, -1, 0, %p131;
	add.s64 	%rd213, %rd189, %rd190;
	mov.u64 	%rd212, %rd34;
	bra.uni 	$L__BB0_131;
$L__BB0_134:
	add.s64 	%rd214, %rd212, %rd13;
	setp.lt.u64 	%p84, %rd214, %rd212;
	selp.u64 	%rd149, 1, 0, %p84;
	add.s64 	%rd215, %rd213, %rd149;
$L__BB0_135:
	setp.gt.u64 	%p85, %rd215, %rd3;
	@%p85 bra 	$L__BB0_137;
	setp.ne.s64 	%p86, %rd215, %rd3;
	setp.lt.u64 	%p87, %rd214, %rd2;
	or.pred  	%p88, %p86, %p87;
	@%p88 bra 	$L__BB0_138;
$L__BB0_137:
	sub.s64 	%rd40, %rd214, %rd2;
	sub.s64 	%rd187, %rd215, %rd3;
	setp.lt.u64 	%p130, %rd214, %rd2;
	selp.s64 	%rd188, -1, 0, %p130;
	add.s64 	%rd215, %rd187, %rd188;
	mov.u64 	%rd214, %rd40;
	bra.uni 	$L__BB0_135;
$L__BB0_138:
	and.b64  	%rd150, %rd214, 4294967295;
	shr.u64 	%rd151, %rd214, 32;
	and.b64  	%rd152, %rd215, 4294967295;
	shr.u64 	%rd153, %rd215, 32;
	mul.lo.s64 	%rd154, %rd150, %rd151;
	mul.lo.s64 	%rd155, %rd152, %rd150;
	mul.lo.s64 	%rd156, %rd153, %rd214;
	shl.b64 	%rd157, %rd154, 32;
	mad.lo.s64 	%rd158, %rd150, %rd150, %rd157;
	setp.lt.u64 	%p89, %rd158, %rd157;
	selp.u64 	%rd159, 1, 0, %p89;
	add.s64 	%rd216, %rd158, %rd157;
	setp.lt.u64 	%p90, %rd216, %rd158;
	selp.u64 	%rd160, 1, 0, %p90;
	shl.b64 	%rd161, %rd215, 33;
	shr.u64 	%rd162, %rd155, 31;
	and.b64  	%rd163, %rd162, 8589934590;
	shl.b64 	%rd164, %rd156, 1;
	and.b64  	%rd165, %rd164, 8589934590;
	or.b64  	%rd166, %rd161, %rd151;
	mov.b64 	{%r959, %r960}, %rd155;
	mov.b64 	{%r961, %r962}, %rd154;
	shf.l.wrap.b32 	%r963, %r962, %r959, 1;
	shf.l.wrap.b32 	%r964, %r961, %r962, 1;
	mov.b64 	%rd167, {%r964, %r963};
	and.b64  	%rd168, %rd167, -2;
	add.s64 	%rd169, %rd168, %rd165;
	add.s64 	%rd170, %rd169, %rd163;
	mad.lo.s64 	%rd171, %rd166, %rd151, %rd170;
	add.s64 	%rd172, %rd171, %rd159;
	add.s64 	%rd217, %rd172, %rd160;
$L__BB0_139:
	setp.gt.u64 	%p91, %rd217, %rd3;
	@%p91 bra 	$L__BB0_141;
	setp.ne.s64 	%p92, %rd217, %rd3;
	setp.lt.u64 	%p93, %rd216, %rd2;
	or.pred  	%p94, %p92, %p93;
	@%p94 bra 	$L__BB0_142;
$L__BB0_141:
	sub.s64 	%rd46, %rd216, %rd2;
	sub.s64 	%rd185, %rd217, %rd3;
	setp.lt.u64 	%p129, %rd216, %rd2;
	selp.s64 	%rd186, -1, 0, %p129;
	add.s64 	%rd217, %rd185, %rd186;
	mov.u64 	%rd216, %rd46;
	bra.uni 	$L__BB0_139;
$L__BB0_142:
	add.s64 	%rd218, %rd216, %rd13;
	setp.lt.u64 	%p95, %rd218, %rd216;
	selp.u64 	%rd173, 1, 0, %p95;
	add.s64 	%rd219, %rd217, %rd173;
$L__BB0_143:
	setp.gt.u64 	%p96, %rd219, %rd3;
	@%p96 bra 	$L__BB0_145;
	setp.ne.s64 	%p97, %rd219, %rd3;
	setp.lt.u64 	%p98, %rd218, %rd2;
	or.pred  	%p99, %p97, %p98;
	@%p99 bra 	$L__BB0_146;
$L__BB0_145:
	sub.s64 	%rd52, %rd218, %rd2;
	sub.s64 	%rd183, %rd219, %rd3;
	setp.lt.u64 	%p128, %rd218, %rd2;
	selp.s64 	%rd184, -1, 0, %p128;
	add.s64 	%rd219, %rd183, %rd184;
	mov.u64 	%rd218, %rd52;
	bra.uni 	$L__BB0_143;
$L__BB0_146:
	setp.gt.u64 	%p100, %rd211, %rd219;
	mov.u64 	%rd220, %rd210;
	mov.u64 	%rd221, %rd218;
	mov.u64 	%rd222, %rd211;
	mov.u64 	%rd223, %rd219;
	@%p100 bra 	$L__BB0_148;
	setp.ne.s64 	%p101, %rd211, %rd219;
	setp.le.u64 	%p102, %rd210, %rd218;
	or.pred  	%p103, %p101, %p102;
	selp.b64 	%rd220, %rd218, %rd210, %p103;
	selp.b64 	%rd221, %rd210, %rd218, %p103;
	selp.b64 	%rd222, %rd219, %rd211, %p103;
	selp.b64 	%rd223, %rd211, %rd219, %p103;
$L__BB0_148:
	or.b64  	%rd174, %rd3, %rd2;
	setp.eq.s64 	%p104, %rd174, 0;
	sub.s64 	%rd233, %rd220, %rd221;
	sub.s64 	%rd175, %rd222, %rd223;
	setp.lt.u64 	%p105, %rd220, %rd221;
	selp.s64 	%rd176, -1, 0, %p105;
	add.s64 	%rd232, %rd175, %rd176;
	@%p104 bra 	$L__BB0_156;
	mov.u64 	%rd230, %rd2;
	mov.u64 	%rd231, %rd3;
	mov.u64 	%rd226, %rd233;
	mov.u64 	%rd227, %rd232;
$L__BB0_150:
	mov.u64 	%rd232, %rd231;
	mov.u64 	%rd233, %rd230;
	or.b64  	%rd178, %rd232, %rd233;
	setp.eq.s64 	%p106, %rd178, 0;
	mov.b64 	%rd230, 0;
	mov.u64 	%rd231, %rd230;
	@%p106 bra 	$L__BB0_155;
	mov.u64 	%rd231, %rd227;
	mov.u64 	%rd230, %rd226;
$L__BB0_152:
	setp.gt.u64 	%p107, %rd231, %rd232;
	@%p107 bra 	$L__BB0_154;
	setp.ne.s64 	%p108, %rd231, %rd232;
	setp.lt.u64 	%p109, %rd230, %rd233;
	or.pred  	%p110, %p108, %p109;
	@%p110 bra 	$L__BB0_155;
$L__BB0_154:
	sub.s64 	%rd70, %rd230, %rd233;
	sub.s64 	%rd179, %rd231, %rd232;
	setp.lt.u64 	%p111, %rd230, %rd233;
	selp.s64 	%rd180, -1, 0, %p111;
	add.s64 	%rd231, %rd179, %rd180;
	mov.u64 	%rd230, %rd70;
	bra.uni 	$L__BB0_152;
$L__BB0_155:
	or.b64  	%rd181, %rd231, %rd230;
	setp.ne.s64 	%p112, %rd181, 0;
	mov.u64 	%rd226, %rd233;
	mov.u64 	%rd227, %rd232;
	@%p112 bra 	$L__BB0_150;
$L__BB0_156:
	add.s32 	%r1266, %r564, 1;
	setp.eq.s64 	%p113, %rd232, 0;
	setp.eq.s64 	%p114, %rd233, 1;
	and.pred  	%p115, %p113, %p114;
	setp.lt.u32 	%p116, %r564, 99999;
	and.pred  	%p117, %p115, %p116;
	@%p117 bra 	$L__BB0_119;
	setp.ne.s64 	%p118, %rd232, %rd3;
	setp.ne.s64 	%p119, %rd233, %rd2;
	or.pred  	%p120, %p118, %p119;
	selp.b64 	%rd234, %rd232, 0, %p120;
	selp.b64 	%rd235, %rd233, 0, %p120;
	setp.eq.s64 	%p121, %rd234, 0;
	setp.lt.u64 	%p122, %rd235, 2;
	and.pred  	%p123, %p121, %p122;
	@%p123 bra 	$L__BB0_161;
	setp.eq.s64 	%p124, %rd234, %rd3;
	setp.eq.s64 	%p125, %rd235, %rd2;
	and.pred  	%p126, %p124, %p125;
	@%p126 bra 	$L__BB0_161;
$L__BB0_159:
	ld.param.u64 	%rd202, [_Z26parallel_factor_128_kernel9uint128_tPS_Pii_param_2];
	cvta.to.global.u64 	%rd197, %rd202;
	atom.global.add.u32 	%r566, [%rd197], 1;
	setp.gt.s32 	%p137, %r566, 9;
	@%p137 bra 	$L__BB0_162;
	ld.param.u64 	%rd201, [_Z26parallel_factor_128_kernel9uint128_tPS_Pii_param_1];
	cvta.to.global.u64 	%rd198, %rd201;
	mul.wide.s32 	%rd199, %r566, 16;
	add.s64 	%rd200, %rd198, %rd199;
	st.global.u64 	[%rd200], %rd235;
	st.global.u64 	[%rd200+8], %rd234;
	bra.uni 	$L__BB0_162;
$L__BB0_161:
	add.s32 	%r1265, %r1265, 1;
	setp.ne.s32 	%p127, %r1265, %r568;
	@%p127 bra 	$L__BB0_118;
$L__BB0_162:
	ret;

}


// ===== COMPILED SASS (sm_100) =====

	.target	sm_100

	.elftype	@"ET_EXEC"


//--------------------- .note.nv.tkinfo           --------------------------
	.section	.note.nv.tkinfo,"",@"SHT_NOTE"
	.sectionflags	@"SHF_NOTE_NV_TKINFO"
	.tkinfo
        /*0018*/ 	.word	0x00000002
        /*0030*/ 	.string	""
        /*0030*/ 	.string	"ptxas"
        /*0030*/ 	.string	"Cuda compilation tools, release 13.0, V13.0.88"
        /*0030*/ 	.string	"Build cuda_13.0.r13.0/compiler.36424714_0"
        /*0030*/ 	.string	"-arch sm_100 -m 64 "



//--------------------- .note.nv.cuinfo           --------------------------
	.section	.note.nv.cuinfo,"",@"SHT_NOTE"
	.sectionflags	@"SHF_NOTE_NV_CUINFO"
        /*0018*/ 	.short	0x0002
        /*001a*/ 	.short	0x0064
        /*001c*/ 	.short	0x0082
	.zero		2


//--------------------- .nv.info                  --------------------------
	.section	.nv.info,"",@"SHT_CUDA_INFO"
	.align	4


	//----- nvinfo : EIATTR_REGCOUNT
	.align		4
        /*0000*/ 	.byte	0x04, 0x2f
        /*0002*/ 	.short	(.L_10 - .L_9)
	.align		4
.L_9:
        /*0004*/ 	.word	index@(_Z26parallel_factor_128_kernel9uint128_tPS_Pii)
        /*0008*/ 	.word	0x00000020


	//----- nvinfo : EIATTR_FRAME_SIZE
	.align		4
.L_10:
        /*000c*/ 	.byte	0x04, 0x11
        /*000e*/ 	.short	(.L_12 - .L_11)
	.align		4
.L_11:
        /*0010*/ 	.word	index@(_Z26parallel_factor_128_kernel9uint128_tPS_Pii)
        /*0014*/ 	.word	0x00000030


	//----- nvinfo : EIATTR_MIN_STACK_SIZE
	.align		4
.L_12:
        /*0018*/ 	.byte	0x04, 0x12
        /*001a*/ 	.short	(.L_14 - .L_13)
	.align		4
.L_13:
        /*001c*/ 	.word	index@(_Z26parallel_factor_128_kernel9uint128_tPS_Pii)
        /*0020*/ 	.word	0x00000030
.L_14:


//--------------------- .nv.compat                --------------------------
	.section	.nv.compat,"",@"SHT_CUDA_COMPAT_INFO"
	.align	4
        /*0000*/ 	.byte	0x02, 0x09, 0x00, 0x00, 0x02, 0x02, 0x01, 0x00, 0x02, 0x05, 0x05, 0x00, 0x03, 0x07, 0x01, 0x01
        /*0010*/ 	.byte	0x02, 0x03, 0x00, 0x00, 0x02, 0x06, 0x01, 0x00, 0x04, 0x0b, 0x08, 0x00, 0x09, 0x00, 0x00, 0x00
        /*0020*/ 	.byte	0x00, 0x00, 0x00, 0x00


//--------------------- .nv.info._Z26parallel_factor_128_kernel9uint128_tPS_Pii --------------------------
	.section	.nv.info._Z26parallel_factor_128_kernel9uint128_tPS_Pii,"",@"SHT_CUDA_INFO"
	.sectionflags	@""
	.align	4


	//----- nvinfo : EIATTR_CUDA_API_VERSION
	.align		4
        /*0000*/ 	.byte	0x04, 0x37
        /*0002*/ 	.short	(.L_16 - .L_15)
.L_15:
        /*0004*/ 	.word	0x00000082


	//----- nvinfo : EIATTR_KPARAM_INFO
	.align		4
.L_16:
        /*0008*/ 	.byte	0x04, 0x17
        /*000a*/ 	.short	(.L_18 - .L_17)
.L_17:
        /*000c*/ 	.word	0x00000000
        /*0010*/ 	.short	0x0003
        /*0012*/ 	.short	0x0020
        /*0014*/ 	.byte	0x00, 0xf0, 0x11, 0x00


	//----- nvinfo : EIATTR_KPARAM_INFO
	.align		4
.L_18:
        /*0018*/ 	.byte	0x04, 0x17
        /*001a*/ 	.short	(.L_20 - .L_19)
.L_19:
        /*001c*/ 	.word	0x00000000
        /*0020*/ 	.short	0x0002
        /*0022*/ 	.short	0x0018
        /*0024*/ 	.byte	0x00, 0xf5, 0x21, 0x00


	//----- nvinfo : EIATTR_KPARAM_INFO
	.align		4
.L_20:
        /*0028*/ 	.byte	0x04, 0x17
        /*002a*/ 	.short	(.L_22 - .L_21)
.L_21:
        /*002c*/ 	.word	0x00000000
        /*0030*/ 	.short	0x0001
        /*0032*/ 	.short	0x0010
        /*0034*/ 	.byte	0x00, 0xf5, 0x21, 0x00


	//----- nvinfo : EIATTR_KPARAM_INFO
	.align		4
.L_22:
        /*0038*/ 	.byte	0x04, 0x17
        /*003a*/ 	.short	(.L_24 - .L_23)
.L_23:
        /*003c*/ 	.word	0x00000000
        /*0040*/ 	.short	0x0000
        /*0042*/ 	.short	0x0000
        /*0044*/ 	.byte	0x00, 0xf0, 0x41, 0x00


	//----- nvinfo : EIATTR_SPARSE_MMA_MASK
	.align		4
.L_24:
        /*0048*/ 	.byte	0x03, 0x50
        /*004a*/ 	.short	0x0000


	//----- nvinfo : EIATTR_MAXREG_COUNT
	.align		4
        /*004c*/ 	.byte	0x03, 0x1b
        /*004e*/ 	.short	0x00ff


	//----- nvinfo : EIATTR_MERCURY_ISA_VERSION
	.align		4
        /*0050*/ 	.byte	0x03, 0x5f
        /*0052*/ 	.short	0x0101


	//----- nvinfo : EIATTR_INT_WARP_WIDE_INSTR_OFFSETS
	.align		4
        /*0054*/ 	.byte	0x04, 0x31
        /*0056*/ 	.short	(.L_26 - .L_25)


	//   ....[0]....
.L_25:
        /*0058*/ 	.word	0x00004210


	//   ....[1]....
        /*005c*/ 	.word	0x000042a0


	//----- nvinfo : EIATTR_VRC_CTA_INIT_COUNT
	.align		4
.L_26:
        /*0060*/ 	.byte	0x02, 0x4a
	.zero		1
	.zero		1


	//----- nvinfo : EIATTR_EXIT_INSTR_OFFSETS
	.align		4
        /*0064*/ 	.byte	0x04, 0x1c
        /*0066*/ 	.short	(.L_28 - .L_27)


	//   ....[0]....
.L_27:
        /*0068*/ 	.word	0x000026c0


	//   ....[1]....
        /*006c*/ 	.word	0x000040b0


	//   ....[2]....
        /*0070*/ 	.word	0x000041a0


	//   ....[3]....
        /*0074*/ 	.word	0x000042d0


	//   ....[4]....
        /*0078*/ 	.word	0x00004360


	//----- nvinfo : EIATTR_CRS_STACK_SIZE
	.align		4
.L_28:
        /*007c*/ 	.byte	0x04, 0x1e
        /*007e*/ 	.short	(.L_30 - .L_29)
.L_29:
        /*0080*/ 	.word	0x00000000


	//----- nvinfo : EIATTR_CBANK_PARAM_SIZE
	.align		4
.L_30:
        /*0084*/ 	.byte	0x03, 0x19
        /*0086*/ 	.short	0x0024


	//----- nvinfo : EIATTR_PARAM_CBANK
	.align		4
        /*0088*/ 	.byte	0x04, 0x0a
        /*008a*/ 	.short	(.L_32 - .L_31)
	.align		4
.L_31:
        /*008c*/ 	.word	index@(.nv.constant0._Z26parallel_factor_128_kernel9uint128_tPS_Pii)
        /*0090*/ 	.short	0x0380
        /*0092*/ 	.short	0x0024


	//----- nvinfo : EIATTR_SW_WAR
	.align		4
.L_32:
        /*0094*/ 	.byte	0x04, 0x36
        /*0096*/ 	.short	(.L_34 - .L_33)
.L_33:
        /*0098*/ 	.word	0x00000008
.L_34:


//--------------------- .nv.callgraph             --------------------------
	.section	.nv.callgraph,"",@"SHT_CUDA_CALLGRAPH"
	.align	4
	.sectionentsize	8
	.align		4
        /*0000*/ 	.word	0x00000000
	.align		4
        /*0004*/ 	.word	0xffffffff
	.align		4
        /*0008*/ 	.word	0x00000000
	.align		4
        /*000c*/ 	.word	0xfffffffe
	.align		4
        /*0010*/ 	.word	0x00000000
	.align		4
        /*0014*/ 	.word	0xfffffffd
	.align		4
        /*0018*/ 	.word	0x00000000
	.align		4
        /*001c*/ 	.word	0xfffffffc


//--------------------- .nv.constant4             --------------------------
	.section	.nv.constant4,"a",@progbits
	.align	8
	.align		8
.nv.constant4:
        /*0000*/ 	.dword	precalc_xorwow_matrix
	.align		8
        /*0008*/ 	.dword	precalc_xorwow_offset_matrix
	.align		8
        /*0010*/ 	.dword	mrg32k3aM1
	.align		8
        /*0018*/ 	.dword	mrg32k3aM2
	.align		8
        /*0020*/ 	.dword	mrg32k3aM1SubSeq
	.align		8
        /*0028*/ 	.dword	mrg32k3aM2SubSeq
	.align		8
        /*0030*/ 	.dword	mrg32k3aM1Seq
	.align		8
        /*0038*/ 	.dword	mrg32k3aM2Seq


//--------------------- .nv.constant3             --------------------------
	.section	.nv.constant3,"a",@progbits
	.align	8
.nv.constant3:
	.type		__cr_lgamma_table,@object
	.size		__cr_lgamma_table,(.L_8 - __cr_lgamma_table)
__cr_lgamma_table:
        /*0000*/ 	.byte	0x00, 0x00, 0x00, 0x00, 0x00, 0x00, 0x00, 0x00, 0x00, 0x00, 0x00, 0x00, 0x00, 0x00, 0x00, 0x00
        /*0010*/ 	.byte	0xef, 0x39, 0xfa, 0xfe, 0x42, 0x2e, 0xe6, 0x3f, 0x02, 0x20, 0x2a, 0xfa, 0x0b, 0xab, 0xfc, 0x3f
        /*0020*/ 	.byte	0xf9, 0x2c, 0x92, 0x7c, 0xa7, 0x6c, 0x09, 0x40, 0xc9, 0x79, 0x44, 0x3c, 0x64, 0x26, 0x13, 0x40
        /*0030*/ 	.byte	0xca, 0x01, 0xcf, 0x3a, 0x27, 0x51, 0x1a, 0x40, 0x30, 0xcc, 0x2d, 0xf3, 0xe1, 0x0c, 0x21, 0x40
        /*0040*/ 	.byte	0x0d, 0xb7, 0xfc, 0x82, 0x8e, 0x35, 0x25, 0x40
.L_8:


//--------------------- .text._Z26parallel_factor_128_kernel9uint128_tPS_Pii --------------------------
	.section	.text._Z26parallel_factor_128_kernel9uint128_tPS_Pii,"ax",@progbits
	.align	128
        .global         _Z26parallel_factor_128_kernel9uint128_tPS_Pii
        .type           _Z26parallel_factor_128_kernel9uint128_tPS_Pii,@function
        .size           _Z26parallel_factor_128_kernel9uint128_tPS_Pii,(.L_x_38 - _Z26parallel_factor_128_kernel9uint128_tPS_Pii)
        .other          _Z26parallel_factor_128_kernel9uint128_tPS_Pii,@"STO_CUDA_ENTRY STV_DEFAULT"
_Z26parallel_factor_128_kernel9uint128_tPS_Pii:
.text._Z26parallel_factor_128_kernel9uint128_tPS_Pii:
[----:B------:R-:W0:Y:S01]  /*0000*/  LDC R1, c[0x0][0x37c] ;  /* 0x0000df00ff017b82 */ /* 0x000e220000000800 */
[----:B------:R-:W1:Y:S07]  /*0010*/  S2R R3, SR_TID.X ;  /* 0x0000000000037919 */ /* 0x000e6e0000002100 */
[----:B------:R-:W1:Y:S01]  /*0020*/  S2UR UR4, SR_CTAID.X ;  /* 0x00000000000479c3 */ /* 0x000e620000002500 */
[----:B0-----:R-:W-:Y:S01]  /*0030*/  VIADD R1, R1, 0xffffffd0 ;  /* 0xffffffd001017836 */ /* 0x001fe20000000000 */
[----:B------:R-:W0:Y:S06]  /*0040*/  LDCU.64 UR6, c[0x0][0x358] ;  /* 0x00006b00ff0677ac */ /* 0x000e2c0008000a00 */
[----:B------:R-:W1:Y:S02]  /*0050*/  LDC R0, c[0x0][0x360] ;  /* 0x0000d800ff007b82 */ /* 0x000e640000000800 */
[----:B-1----:R-:W-:-:S05]  /*0060*/  IMAD R0, R0, UR4, R3 ;  /* 0x0000000400007c24 */ /* 0x002fca000f8e0203 */
[----:B------:R-:W-:Y:S02]  /*0070*/  SHF.R.S32.HI R13, RZ, 0x1f, R0 ;  /* 0x0000001fff0d7819 */ /* 0x000fe40000011400 */
[----:B------:R-:W-:-:S06]  /*0080*/  CS2R R2, SR_CLOCKLO ;  /* 0x0000000000027805 */ /* 0x000fcc0000015000 */
[----:B------:R-:W-:Y:S01]  /*0090*/  IADD3 R2, P0, PT, R0, R2, RZ ;  /* 0x0000000200027210 */ /* 0x000fe20007f1e0ff */
[----:B------:R-:W-:Y:S03]  /*00a0*/  BSSY.RECONVERGENT B0, `(.L_x_0) ;  /* 0x000025f000007945 */ /* 0x000fe60003800200 */
[----:B------:R-:W-:Y:S01]  /*00b0*/  LOP3.LUT R2, R2, 0xaad26b49, RZ, 0x3c, !PT ;  /* 0xaad26b4902027812 */ /* 0x000fe200078e3cff */
[----:B------:R-:W-:Y:S01]  /*00c0*/  IMAD.X R3, R3, 0x1, R13, P0 ;  /* 0x0000000103037824 */ /* 0x000fe200000e060d */
[----:B------:R-:W-:-:S03]  /*00d0*/  ISETP.NE.AND P0, PT, R0, RZ, PT ;  /* 0x000000ff0000720c */ /* 0x000fc60003f05270 */
[----:B------:R-:W-:Y:S01]  /*00e0*/  IMAD R2, R2, 0x4182bed5, RZ ;  /* 0x4182bed502027824 */ /* 0x000fe200078e02ff */
[----:B------:R-:W-:-:S03]  /*00f0*/  LOP3.LUT R3, R3, 0xf7dcefdd, RZ, 0x3c, !PT ;  /* 0xf7dcefdd03037812 */ /* 0x000fc600078e3cff */
[C---:B------:R-:W-:Y:S01]  /*0100*/  VIADD R7, R2.reuse, 0x583f19 ;  /* 0x00583f1902077836 */ /* 0x040fe20000000000 */
[C---:B------:R-:W-:Y:S01]  /*0110*/  LOP3.LUT R4, R2.reuse, 0x159a55e5, RZ, 0x3c, !PT ;  /* 0x159a55e502047812 */ /* 0x040fe200078e3cff */
[----:B------:R-:W-:Y:S02]  /*0120*/  IMAD R9, R3, -0x658354e5, RZ ;  /* 0x9a7cab1b03097824 */ /* 0x000fe400078e02ff */
[C---:B------:R-:W-:Y:S02]  /*0130*/  VIADD R3, R2.reuse, 0x75bcd15 ;  /* 0x075bcd1502037836 */ /* 0x040fe40000000000 */
[C---:B------:R-:W-:Y:S01]  /*0140*/  VIADD R5, R9.reuse, 0x1f123bb5 ;  /* 0x1f123bb509057836 */ /* 0x040fe20000000000 */
[----:B------:R-:W-:Y:S02]  /*0150*/  IADD3 R2, PT, PT, R2, 0x64f0c9, R9 ;  /* 0x0064f0c902027810 */ /* 0x000fe40007ffe009 */
[----:B------:R-:W-:Y:S02]  /*0160*/  LOP3.LUT R6, R9, 0x5491333, RZ, 0x3c, !PT ;  /* 0x0549133309067812 */ /* 0x000fe400078e3cff */
[----:B------:R1:W-:Y:S04]  /*0170*/  STL.64 [R1+0x8], R4 ;  /* 0x0000080401007387 */ /* 0x0003e80000100a00 */
[----:B------:R1:W-:Y:S04]  /*0180*/  STL.64 [R1], R2 ;  /* 0x0000000201007387 */ /* 0x0003e80000100a00 */
[----:B------:R1:W-:Y:S01]  /*0190*/  STL.64 [R1+0x10], R6 ;  /* 0x0000100601007387 */ /* 0x0003e20000100a00 */
[----:B0-----:R-:W-:Y:S05]  /*01a0*/  @!P0 BRA `(.L_x_1) ;  /* 0x0000002400388947 */ /* 0x001fea0003800000 */
[----:B------:R-:W-:-:S07]  /*01b0*/  IMAD.MOV.U32 R12, RZ, RZ, RZ ;  /* 0x000000ffff0c7224 */ /* 0x000fce00078e00ff */
.L_x_10:
[----:B------:R-:W-:Y:S01]  /*01c0*/  LOP3.LUT R19, R0, 0x3, RZ, 0xc0, !PT ;  /* 0x0000000300137812 */ /* 0x000fe200078ec0ff */
[----:B------:R-:W-:Y:S03]  /*01d0*/  BSSY.RECONVERGENT B1, `(.L_x_2) ;  /* 0x0000245000017945 */ /* 0x000fe60003800200 */
[----:B------:R-:W-:-:S04]  /*01e0*/  ISETP.NE.U32.AND P0, PT, R19, RZ, PT ;  /* 0x000000ff1300720c */ /* 0x000fc80003f05070 */
[----:B------:R-:W-:-:S13]  /*01f0*/  ISETP.NE.AND.EX P0, PT, RZ, RZ, PT, P0 ;  /* 0x000000ffff00720c */ /* 0x000fda0003f05300 */
[----:B0-23--:R-:W-:Y:S05]  /*0200*/  @!P0 BRA `(.L_x_3) ;  /* 0x0000002400048947 */ /* 0x00dfea0003800000 */
[----:B------:R-:W0:Y:S01]  /*0210*/  LDC.64 R8, c[0x4][RZ] ;  /* 0x01000000ff087b82 */ /* 0x000e220000000a00 */
[----:B------:R-:W-:Y:S01]  /*0220*/  IMAD.MOV.U32 R14, RZ, RZ, RZ ;  /* 0x000000ffff0e7224 */ /* 0x000fe200078e00ff */
[----:B-1----:R-:W-:Y:S02]  /*0230*/  CS2R R6, SRZ ;  /* 0x0000000000067805 */ /* 0x002fe4000001ff00 */
[----:B------:R-:W-:Y:S01]  /*0240*/  CS2R R4, SRZ ;  /* 0x0000000000047805 */ /* 0x000fe2000001ff00 */
[----:B------:R-:W-:Y:S02]  /*0250*/  IMAD.MOV.U32 R3, RZ, RZ, RZ ;  /* 0x000000ffff037224 */ /* 0x000fe400078e00ff */
[----:B0-----:R-:W-:-:S07]  /*0260*/  IMAD.WIDE.U32 R8, R12, 0xc80, R8 ;  /* 0x00000c800c087825 */ /* 0x001fce00078e0008 */
.L_x_5:
[----:B------:R-:W-:-:S06]  /*0270*/  IMAD R15, R14, 0x4, R1 ;  /* 0x000000040e0f7824 */ /* 0x000fcc00078e0201 */
[----:B------:R-:W5:Y:S01]  /*0280*/  LDL R15, [R15+0x4] ;  /* 0x000004000f0f7983 */ /* 0x000f620000100800 */
[----:B------:R-:W-:Y:S01]  /*0290*/  IMAD.SHL.U32 R16, R14, 0x20, RZ ;  /* 0x000000200e107824 */ /* 0x000fe200078e00ff */
[----:B------:R-:W-:-:S06]  /*02a0*/  UMOV UR4, URZ ;  /* 0x000000ff00047c82 */ /* 0x000fcc0008000000 */
.L_x_4:
[----:B-----5:R-:W-:Y:S01]  /*02b0*/  SHF.R.U32.HI R23, RZ, UR4, R15 ;  /* 0x00000004ff177c19 */ /* 0x020fe2000801160f */
[----:B------:R-:W-:-:S03]  /*02c0*/  VIADD R10, R16, UR4 ;  /* 0x00000004100a7c36 */ /* 0x000fc60008000000 */
[----:B------:R-:W-:-:S04]  /*02d0*/  LOP3.LUT R11, R23, 0x1, RZ, 0xc0, !PT ;  /* 0x00000001170b7812 */ /* 0x000fc800078ec0ff */
[----:B------:R-:W-:Y:S01]  /*02e0*/  ISETP.NE.U32.AND P0, PT, R11, 0x1, PT ;  /* 0x000000010b00780c */ /* 0x000fe20003f05070 */
[----:B------:R-:W-:-:S03]  /*02f0*/  IMAD R11, R10, 0x5, RZ ;  /* 0x000000050a0b7824 */ /* 0x000fc600078e02ff */
[----:B------:R-:W-:Y:S01]  /*0300*/  R2P PR, R23, 0x7e ;  /* 0x0000007e17007804 */ /* 0x000fe20000000000 */
[----:B------:R-:W-:-:S08]  /*0310*/  IMAD.WIDE.U32 R10, R11, 0x4, R8 ;  /* 0x000000040b0a7825 */ /* 0x000fd000078e0008 */
[----:B------:R-:W2:Y:S04]  /*0320*/  @!P0 LDG.E R18, desc[UR6][R10.64+0x10] ;  /* 0x000010060a128981 */ /* 0x000ea8000c1e1900 */
[----:B------:R-:W3:Y:S04]  /*0330*/  @P1 LDG.E R20, desc[UR6][R10.64+0x24] ;  /* 0x000024060a141981 */ /* 0x000ee8000c1e1900 */
[----:B------:R-:W4:Y:S04]  /*0340*/  @P2 LDG.E R22, desc[UR6][R10.64+0x38] ;  /* 0x000038060a162981 */ /* 0x000f28000c1e1900 */
[----:B------:R-:W4:Y:S04]  /*0350*/  @!P0 LDG.E R17, desc[UR6][R10.64+0x4] ;  /* 0x000004060a118981 */ /* 0x000f28000c1e1900 */
[----:B------:R-:W4:Y:S04]  /*0360*/  @!P0 LDG.E R21, desc[UR6][R10.64+0xc] ;  /* 0x00000c060a158981 */ /* 0x000f28000c1e1900 */
[----:B------:R-:W4:Y:S04]  /*0370*/  @P3 LDG.E R24, desc[UR6][R10.64+0x4c] ;  /* 0x00004c060a183981 */ /* 0x000f28000c1e1900 */
[----:B------:R-:W4:Y:S04]  /*0380*/  @P2 LDG.E R25, desc[UR6][R10.64+0x2c] ;  /* 0x00002c060a192981 */ /* 0x000f28000c1e1900 */
[----:B------:R-:W4:Y:S04]  /*0390*/  @P4 LDG.E R26, desc[UR6][R10.64+0x60] ;  /* 0x000060060a1a4981 */ /* 0x000f28000c1e1900 */
[----:B------:R-:W4:Y:S01]  /*03a0*/  @P2 LDG.E R27, desc[UR6][R10.64+0x34] ;  /* 0x000034060a1b2981 */ /* 0x000f22000c1e1900 */
[----:B--2---:R-:W-:-:S03]  /*03b0*/  @!P0 LOP3.LUT R7, R7, R18, RZ, 0x3c, !PT ;  /* 0x0000001207078212 */ /* 0x004fc600078e3cff */
[----:B------:R-:W2:Y:S01]  /*03c0*/  @!P0 LDG.E R18, desc[UR6][R10.64] ;  /* 0x000000060a128981 */ /* 0x000ea2000c1e1900 */
[----:B---3--:R-:W-:-:S03]  /*03d0*/  @P1 LOP3.LUT R7, R7, R20, RZ, 0x3c, !PT ;  /* 0x0000001407071212 */ /* 0x008fc600078e3cff */
[----:B------:R-:W3:Y:S01]  /*03e0*/  @!P0 LDG.E R20, desc[UR6][R10.64+0x8] ;  /* 0x000008060a148981 */ /* 0x000ee2000c1e1900 */
[----:B----4-:R-:W-:-:S03]  /*03f0*/  @P2 LOP3.LUT R7, R7, R22, RZ, 0x3c, !PT ;  /* 0x0000001607072212 */ /* 0x010fc600078e3cff */
[----:B------:R-:W4:Y:S01]  /*0400*/  @P1 LDG.E R22, desc[UR6][R10.64+0x14] ;  /* 0x000014060a161981 */ /* 0x000f22000c1e1900 */
[----:B------:R-:W-:-:S03]  /*0410*/  @!P0 LOP3.LUT R4, R4, R17, RZ, 0x3c, !PT ;  /* 0x0000001104048212 */ /* 0x000fc600078e3cff */
[----:B------:R-:W4:Y:S01]  /*0420*/  @P1 LDG.E R17, desc[UR6][R10.64+0x18] ;  /* 0x000018060a111981 */ /* 0x000f22000c1e1900 */
[----:B------:R-:W-:-:S03]  /*0430*/  @!P0 LOP3.LUT R6, R6, R21, RZ, 0x3c, !PT ;  /* 0x0000001506068212 */ /* 0x000fc600078e3cff */
[----:B------:R-:W4:Y:S01]  /*0440*/  @P1 LDG.E R21, desc[UR6][R10.64+0x20] ;  /* 0x000020060a151981 */ /* 0x000f22000c1e1900 */
[----:B------:R-:W-:-:S03]  /*0450*/  @P3 LOP3.LUT R7, R7, R24, RZ, 0x3c, !PT ;  /* 0x0000001807073212 */ /* 0x000fc600078e3cff */
[----:B------:R-:W4:Y:S01]  /*0460*/  @P5 LDG.E R24, desc[UR6][R10.64+0x74] ;  /* 0x000074060a185981 */ /* 0x000f22000c1e1900 */
[----:B--2---:R-:W-:-:S03]  /*0470*/  @!P0 LOP3.LUT R3, R3, R18, RZ, 0x3c, !PT ;  /* 0x0000001203038212 */ /* 0x004fc600078e3cff */
[----:B------:R-:W2:Y:S01]  /*0480*/  @P1 LDG.E R18, desc[UR6][R10.64+0x1c] ;  /* 0x00001c060a121981 */ /* 0x000ea2000c1e1900 */
[----:B---3--:R-:W-:-:S03]  /*0490*/  @!P0 LOP3.LUT R5, R5, R20, RZ, 0x3c, !PT ;  /* 0x0000001405058212 */ /* 0x008fc600078e3cff */
[----:B------:R-:W3:Y:S01]  /*04a0*/  @P2 LDG.E R20, desc[UR6][R10.64+0x28] ;  /* 0x000028060a142981 */ /* 0x000ee2000c1e1900 */
[----:B----4-:R-:W-:-:S03]  /*04b0*/  @P1 LOP3.LUT R3, R3, R22, RZ, 0x3c, !PT ;  /* 0x0000001603031212 */ /* 0x010fc600078e3cff */
[----:B------:R-:W4:Y:S01]  /*04c0*/  @P2 LDG.E R22, desc[UR6][R10.64+0x30] ;  /* 0x000030060a162981 */ /* 0x000f22000c1e1900 */
[----:B------:R-:W-:-:S03]  /*04d0*/  @P1 LOP3.LUT R4, R4, R17, RZ, 0x3c, !PT ;  /* 0x0000001104041212 */ /* 0x000fc600078e3cff */
[----:B------:R-:W4:Y:S01]  /*04e0*/  @P3 LDG.E R17, desc[UR6][R10.64+0x40] ;  /* 0x000040060a113981 */ /* 0x000f22000c1e1900 */
[----:B------:R-:W-:Y:S02]  /*04f0*/  @P1 LOP3.LUT R6, R6, R21, RZ, 0x3c, !PT ;  /* 0x0000001506061212 */ /* 0x000fe400078e3cff */
[----:B------:R-:W-:Y:S01]  /*0500*/  @P2 LOP3.LUT R4, R4, R25, RZ, 0x3c, !PT ;  /* 0x0000001904042212 */ /* 0x000fe200078e3cff */
[----:B------:R-:W4:Y:S04]  /*0510*/  @P3 LDG.E R21, desc[UR6][R10.64+0x48] ;  /* 0x000048060a153981 */ /* 0x000f28000c1e1900 */
[----:B------:R-:W4:Y:S01]  /*0520*/  @P4 LDG.E R25, desc[UR6][R10.64+0x54] ;  /* 0x000054060a194981 */ /* 0x000f22000c1e1900 */
[----:B--2---:R-:W-:-:S03]  /*0530*/  @P1 LOP3.LUT R5, R5, R18, RZ, 0x3c, !PT ;  /* 0x0000001205051212 */ /* 0x004fc600078e3cff */
[----:B------:R-:W2:Y:S01]  /*0540*/  @P3 LDG.E R18, desc[UR6][R10.64+0x3c] ;  /* 0x00003c060a123981 */ /* 0x000ea2000c1e1900 */
[----:B---3--:R-:W-:-:S03]  /*0550*/  @P2 LOP3.LUT R3, R3, R20, RZ, 0x3c, !PT ;  /* 0x0000001403032212 */ /* 0x008fc600078e3cff */
[----:B------:R-:W3:Y:S01]  /*0560*/  @P3 LDG.E R20, desc[UR6][R10.64+0x44] ;  /* 0x000044060a143981 */ /* 0x000ee2000c1e1900 */
[----:B----4-:R-:W-:-:S03]  /*0570*/  @P2 LOP3.LUT R5, R5, R22, RZ, 0x3c, !PT ;  /* 0x0000001605052212 */ /* 0x010fc600078e3cff */
[----:B------:R-:W4:Y:S01]  /*0580*/  @P4 LDG.E R22, desc[UR6][R10.64+0x50] ;  /* 0x000050060a164981 */ /* 0x000f22000c1e1900 */
[----:B------:R-:W-:Y:S02]  /*0590*/  @P4 LOP3.LUT R7, R7, R26, RZ, 0x3c, !PT ;  /* 0x0000001a07074212 */ /* 0x000fe400078e3cff */
[----:B------:R-:W-:Y:S01]  /*05a0*/  @P2 LOP3.LUT R6, R6, R27, RZ, 0x3c, !PT ;  /* 0x0000001b06062212 */ /* 0x000fe200078e3cff */
[----:B------:R-:W4:Y:S01]  /*05b0*/  @P6 LDG.E R26, desc[UR6][R10.64+0x88] ;  /* 0x000088060a1a6981 */ /* 0x000f22000c1e1900 */
[----:B------:R-:W-:Y:S02]  /*05c0*/  @P5 LOP3.LUT R7, R7, R24, RZ, 0x3c, !PT ;  /* 0x0000001807075212 */ /* 0x000fe400078e3cff */
[----:B------:R-:W-:Y:S01]  /*05d0*/  @P3 LOP3.LUT R4, R4, R17, RZ, 0x3c, !PT ;  /* 0x0000001104043212 */ /* 0x000fe200078e3cff */
[----:B------:R-:W4:Y:S01]  /*05e0*/  @P4 LDG.E R24, desc[UR6][R10.64+0x58] ;  /* 0x000058060a184981 */ /* 0x000f22000c1e1900 */
[----:B------:R-:W-:-:S03]  /*05f0*/  @P3 LOP3.LUT R6, R6, R21, RZ, 0x3c, !PT ;  /* 0x0000001506063212 */ /* 0x000fc600078e3cff */
[----:B------:R-:W4:Y:S01]  /*0600*/  @P4 LDG.E R17, desc[UR6][R10.64+0x5c] ;  /* 0x00005c060a114981 */ /* 0x000f22000c1e1900 */
[----:B------:R-:W-:-:S03]  /*0610*/  @P4 LOP3.LUT R4, R4, R25, RZ, 0x3c, !PT ;  /* 0x0000001904044212 */ /* 0x000fc600078e3cff */
[----:B------:R-:W4:Y:S04]  /*0620*/  @P5 LDG.E R21, desc[UR6][R10.64+0x68] ;  /* 0x000068060a155981 */ /* 0x000f28000c1e1900 */
[----:B------:R-:W4:Y:S01]  /*0630*/  @P5 LDG.E R25, desc[UR6][R10.64+0x70] ;  /* 0x000070060a195981 */ /* 0x000f22000c1e1900 */
[----:B------:R-:W-:-:S03]  /*0640*/  LOP3.LUT P0, RZ, R23, 0x80, RZ, 0xc0, !PT ;  /* 0x0000008017ff7812 */ /* 0x000fc6000780c0ff */
[----:B------:R-:W4:Y:S01]  /*0650*/  @P6 LDG.E R27, desc[UR6][R10.64+0x7c] ;  /* 0x00007c060a1b6981 */ /* 0x000f22000c1e1900 */
[----:B--2---:R-:W-:-:S03]  /*0660*/  @P3 LOP3.LUT R3, R3, R18, RZ, 0x3c, !PT ;  /* 0x0000001203033212 */ /* 0x004fc600078e3cff */
[----:B------:R-:W2:Y:S01]  /*0670*/  @P5 LDG.E R18, desc[UR6][R10.64+0x64] ;  /* 0x000064060a125981 */ /* 0x000ea2000c1e1900 */
[----:B---3--:R-:W-:-:S03]  /*0680*/  @P3 LOP3.LUT R5, R5, R20, RZ, 0x3c, !PT ;  /* 0x0000001405053212 */ /* 0x008fc600078e3cff */
[----:B------:R-:W3:Y:S01]  /*0690*/  @P5 LDG.E R20, desc[UR6][R10.64+0x6c] ;  /* 0x00006c060a145981 */ /* 0x000ee2000c1e1900 */
[----:B----4-:R-:W-:-:S03]  /*06a0*/  @P4 LOP3.LUT R3, R3, R22, RZ, 0x3c, !PT ;  /* 0x0000001603034212 */ /* 0x010fc600078e3cff */
[----:B------:R-:W4:Y:S01]  /*06b0*/  @P6 LDG.E R22, desc[UR6][R10.64+0x78] ;  /* 0x000078060a166981 */ /* 0x000f22000c1e1900 */
[----:B------:R-:W-:-:S03]  /*06c0*/  @P4 LOP3.LUT R5, R5, R24, RZ, 0x3c, !PT ;  /* 0x0000001805054212 */ /* 0x000fc600078e3cff */
[----:B------:R-:W4:Y:S01]  /*06d0*/  @P0 LDG.E R24, desc[UR6][R10.64+0x9c] ;  /* 0x00009c060a180981 */ /* 0x000f22000c1e1900 */
[----:B------:R-:W-:-:S03]  /*06e0*/  @P4 LOP3.LUT R6, R6, R17, RZ, 0x3c, !PT ;  /* 0x0000001106064212 */ /* 0x000fc600078e3cff */
[----:B------:R-:W4:Y:S01]  /*06f0*/  @P6 LDG.E R17, desc[UR6][R10.64+0x84] ;  /* 0x000084060a116981 */ /* 0x000f22000c1e1900 */
[----:B------:R-:W-:-:S03]  /*0700*/  @P5 LOP3.LUT R4, R4, R21, RZ, 0x3c, !PT ;  /* 0x0000001504045212 */ /* 0x000fc600078e3cff */
[----:B------:R-:W4:Y:S01]  /*0710*/  @P0 LDG.E R21, desc[UR6][R10.64+0x90] ;  /* 0x000090060a150981 */ /* 0x000f22000c1e1900 */
[----:B------:R-:W-:-:S03]  /*0720*/  @P5 LOP3.LUT R6, R6, R25, RZ, 0x3c, !PT ;  /* 0x0000001906065212 */ /* 0x000fc600078e3cff */
        /* <DEDUP_REMOVED lines=8> */
[----:B------:R-:W-:Y:S02]  /*07b0*/  @P6 LOP3.LUT R4, R4, R27, RZ, 0x3c, !PT ;  /* 0x0000001b04046212 */ /* 0x000fe400078e3cff */
[----:B------:R-:W-:Y:S02]  /*07c0*/  @P0 LOP3.LUT R7, R7, R24, RZ, 0x3c, !PT ;  /* 0x0000001807070212 */ /* 0x000fe400078e3cff */
[----:B------:R-:W-:Y:S02]  /*07d0*/  @P6 LOP3.LUT R6, R6, R17, RZ, 0x3c, !PT ;  /* 0x0000001106066212 */ /* 0x000fe400078e3cff */
[----:B------:R-:W-:Y:S02]  /*07e0*/  @P0 LOP3.LUT R4, R4, R21, RZ, 0x3c, !PT ;  /* 0x0000001504040212 */ /* 0x000fe400078e3cff */
[----:B------:R-:W-:-:S02]  /*07f0*/  @P0 LOP3.LUT R6, R6, R25, RZ, 0x3c, !PT ;  /* 0x0000001906060212 */ /* 0x000fc400078e3cff */
[----:B--2---:R-:W-:Y:S02]  /*0800*/  @P6 LOP3.LUT R5, R5, R18, RZ, 0x3c, !PT ;  /* 0x0000001205056212 */ /* 0x004fe400078e3cff */
[----:B---3--:R-:W-:Y:S02]  /*0810*/  @P0 LOP3.LUT R3, R3, R20, RZ, 0x3c, !PT ;  /* 0x0000001403030212 */ /* 0x008fe400078e3cff */
[----:B----4-:R-:W-:Y:S02]  /*0820*/  @P0 LOP3.LUT R5, R5, R22, RZ, 0x3c, !PT ;  /* 0x0000001605050212 */ /* 0x010fe400078e3cff */
[----:B------:R-:W-:-:S13]  /*0830*/  R2P PR, R23.B1, 0x7f ;  /* 0x0000007f17007804 */ /* 0x000fda0000001000 */
[----:B------:R-:W2:Y:S04]  /*0840*/  @P0 LDG.E R18, desc[UR6][R10.64+0xa0] ;  /* 0x0000a0060a120981 */ /* 0x000ea8000c1e1900 */
[----:B------:R-:W3:Y:S04]  /*0850*/  @P0 LDG.E R21, desc[UR6][R10.64+0xa4] ;  /* 0x0000a4060a150981 */ /* 0x000ee8000c1e1900 */
[----:B------:R-:W4:Y:S04]  /*0860*/  @P0 LDG.E R20, desc[UR6][R10.64+0xa8] ;  /* 0x0000a8060a140981 */ /* 0x000f28000c1e1900 */
[----:B------:R-:W4:Y:S04]  /*0870*/  @P0 LDG.E R22, desc[UR6][R10.64+0xb0] ;  /* 0x0000b0060a160981 */ /* 0x000f28000c1e1900 */
[----:B------:R-:W4:Y:S04]  /*0880*/  @P0 LDG.E R25, desc[UR6][R10.64+0xac] ;  /* 0x0000ac060a190981 */ /* 0x000f28000c1e1900 */
[----:B------:R-:W4:Y:S04]  /*0890*/  @P1 LDG.E R24, desc[UR6][R10.64+0xb4] ;  /* 0x0000b4060a181981 */ /* 0x000f28000c1e1900 */
        /* <DEDUP_REMOVED lines=9> */
[----:B------:R-:W2:Y:S01]  /*0930*/  @P1 LDG.E R22, desc[UR6][R10.64+0xc4] ;  /* 0x0000c4060a161981 */ /* 0x000ea2000c1e1900 */
[----:B------:R-:W-:Y:S02]  /*0940*/  @P0 LOP3.LUT R6, R6, R25, RZ, 0x3c, !PT ;  /* 0x0000001906060212 */ /* 0x000fe400078e3cff */
[----:B------:R-:W-:Y:S01]  /*0950*/  LOP3.LUT P0, RZ, R23, 0x8000, RZ, 0xc0, !PT ;  /* 0x0000800017ff7812 */ /* 0x000fe2000780c0ff */
[----:B------:R-:W2:Y:S01]  /*0960*/  @P2 LDG.E R25, desc[UR6][R10.64+0xd4] ;  /* 0x0000d4060a192981 */ /* 0x000ea2000c1e1900 */
[----:B------:R-:W-:-:S03]  /*0970*/  @P1 LOP3.LUT R3, R3, R24, RZ, 0x3c, !PT ;  /* 0x0000001803031212 */ /* 0x000fc600078e3cff */
[----:B------:R-:W2:Y:S04]  /*0980*/  @P2 LDG.E R24, desc[UR6][R10.64+0xc8] ;  /* 0x0000c8060a182981 */ /* 0x000ea8000c1e1900 */
[----:B------:R-:W2:Y:S01]  /*0990*/  @P2 LDG.E R23, desc[UR6][R10.64+0xcc] ;  /* 0x0000cc060a172981 */ /* 0x000ea2000c1e1900 */
[----:B------:R-:W-:-:S03]  /*09a0*/  @P1 LOP3.LUT R4, R4, R17, RZ, 0x3c, !PT ;  /* 0x0000001104041212 */ /* 0x000fc600078e3cff */
[----:B------:R-:W2:Y:S01]  /*09b0*/  @P3 LDG.E R17, desc[UR6][R10.64+0xe0] ;  /* 0x0000e0060a113981 */ /* 0x000ea2000c1e1900 */
[----:B---3--:R-:W-:-:S03]  /*09c0*/  @P1 LOP3.LUT R6, R6, R21, RZ, 0x3c, !PT ;  /* 0x0000001506061212 */ /* 0x008fc600078e3cff */
[----:B------:R-:W3:Y:S01]  /*09d0*/  @P3 LDG.E R21, desc[UR6][R10.64+0xe8] ;  /* 0x0000e8060a153981 */ /* 0x000ee2000c1e1900 */
[----:B----4-:R-:W-:-:S03]  /*09e0*/  @P1 LOP3.LUT R5, R5, R20, RZ, 0x3c, !PT ;  /* 0x0000001405051212 */ /* 0x010fc600078e3cff */
[----:B------:R-:W4:Y:S01]  /*09f0*/  @P3 LDG.E R20, desc[UR6][R10.64+0xdc] ;  /* 0x0000dc060a143981 */ /* 0x000f22000c1e1900 */
[----:B--2---:R-:W-:-:S03]  /*0a00*/  @P1 LOP3.LUT R7, R7, R22, RZ, 0x3c, !PT ;  /* 0x0000001607071212 */ /* 0x004fc600078e3cff */
[----:B------:R-:W2:Y:S01]  /*0a10*/  @P3 LDG.E R22, desc[UR6][R10.64+0xe4] ;  /* 0x0000e4060a163981 */ /* 0x000ea2000c1e1900 */
[----:B------:R-:W-:Y:S02]  /*0a20*/  @P2 LOP3.LUT R5, R5, R26, RZ, 0x3c, !PT ;  /* 0x0000001a05052212 */ /* 0x000fe400078e3cff */
[----:B------:R-:W-:Y:S01]  /*0a30*/  @P2 LOP3.LUT R7, R7, R18, RZ, 0x3c, !PT ;  /* 0x0000001207072212 */ /* 0x000fe200078e3cff */
[----:B------:R-:W2:Y:S01]  /*0a40*/  @P4 LDG.E R26, desc[UR6][R10.64+0xf0] ;  /* 0x0000f0060a1a4981 */ /* 0x000ea2000c1e1900 */
[----:B------:R-:W-:-:S03]  /*0a50*/  @P2 LOP3.LUT R3, R3, R24, RZ, 0x3c, !PT ;  /* 0x0000001803032212 */ /* 0x000fc600078e3cff */
[----:B------:R-:W2:Y:S01]  /*0a60*/  @P4 LDG.E R18, desc[UR6][R10.64+0xf8] ;  /* 0x0000f8060a124981 */ /* 0x000ea2000c1e1900 */
[----:B------:R-:W-:-:S03]  /*0a70*/  @P2 LOP3.LUT R4, R4, R23, RZ, 0x3c, !PT ;  /* 0x0000001704042212 */ /* 0x000fc600078e3cff */
[----:B------:R-:W2:Y:S04]  /*0a80*/  @P3 LDG.E R24, desc[UR6][R10.64+0xec] ;  /* 0x0000ec060a183981 */ /* 0x000ea8000c1e1900 */
[----:B------:R-:W2:Y:S01]  /*0a90*/  @P4 LDG.E R23, desc[UR6][R10.64+0xf4] ;  /* 0x0000f4060a174981 */ /* 0x000ea2000c1e1900 */
[----:B------:R-:W-:Y:S02]  /*0aa0*/  @P2 LOP3.LUT R6, R6, R25, RZ, 0x3c, !PT ;  /* 0x0000001906062212 */ /* 0x000fe400078e3cff */
[----:B------:R-:W-:Y:S01]  /*0ab0*/  @P3 LOP3.LUT R4, R4, R17, RZ, 0x3c, !PT ;  /* 0x0000001104043212 */ /* 0x000fe200078e3cff */
[----:B------:R-:W2:Y:S04]  /*0ac0*/  @P0 LDG.E R25, desc[UR6][R10.64+0x138] ;  /* 0x000138060a190981 */ /* 0x000ea8000c1e1900 */
[----:B------:R-:W2:Y:S01]  /*0ad0*/  @P4 LDG.E R17, desc[UR6][R10.64+0xfc] ;  /* 0x0000fc060a114981 */ /* 0x000ea2000c1e1900 */
[----:B---3--:R-:W-:-:S03]  /*0ae0*/  @P3 LOP3.LUT R6, R6, R21, RZ, 0x3c, !PT ;  /* 0x0000001506063212 */ /* 0x008fc600078e3cff */
[----:B------:R-:W3:Y:S01]  /*0af0*/  @P5 LDG.E R21, desc[UR6][R10.64+0x108] ;  /* 0x000108060a155981 */ /* 0x000ee2000c1e1900 */
[----:B----4-:R-:W-:-:S03]  /*0b00*/  @P3 LOP3.LUT R3, R3, R20, RZ, 0x3c, !PT ;  /* 0x0000001403033212 */ /* 0x010fc600078e3cff */
[----:B------:R-:W4:Y:S01]  /*0b10*/  @P4 LDG.E R20, desc[UR6][R10.64+0x100] ;  /* 0x000100060a144981 */ /* 0x000f22000c1e1900 */
[----:B--2---:R-:W-:-:S03]  /*0b20*/  @P3 LOP3.LUT R5, R5, R22, RZ, 0x3c, !PT ;  /* 0x0000001605053212 */ /* 0x004fc600078e3cff */
[----:B------:R-:W2:Y:S01]  /*0b30*/  @P5 LDG.E R22, desc[UR6][R10.64+0x104] ;  /* 0x000104060a165981 */ /* 0x000ea2000c1e1900 */
[----:B------:R-:W-:-:S03]  /*0b40*/  @P4 LOP3.LUT R3, R3, R26, RZ, 0x3c, !PT ;  /* 0x0000001a03034212 */ /* 0x000fc600078e3cff */
        /* <DEDUP_REMOVED lines=23> */
[----:B------:R-:W-:-:S04]  /*0cc0*/  UIADD3 UR4, UPT, UPT, UR4, 0x10, URZ ;  /* 0x0000001004047890 */ /* 0x000fc8000fffe0ff */
[----:B------:R-:W-:Y:S01]  /*0cd0*/  UISETP.NE.AND UP0, UPT, UR4, 0x20, UPT ;  /* 0x000000200400788c */ /* 0x000fe2000bf05270 */
[----:B------:R-:W-:Y:S02]  /*0ce0*/  @P6 LOP3.LUT R4, R4, R17, RZ, 0x3c, !PT ;  /* 0x0000001104046212 */ /* 0x000fe400078e3cff */
[----:B---3--:R-:W-:Y:S02]  /*0cf0*/  @P6 LOP3.LUT R6, R6, R21, RZ, 0x3c, !PT ;  /* 0x0000001506066212 */ /* 0x008fe400078e3cff */
[----:B----4-:R-:W-:Y:S02]  /*0d00*/  @P6 LOP3.LUT R5, R5, R20, RZ, 0x3c, !PT ;  /* 0x0000001405056212 */ /* 0x010fe400078e3cff */
[----:B--2---:R-:W-:Y:S02]  /*0d10*/  @P6 LOP3.LUT R7, R7, R22, RZ, 0x3c, !PT ;  /* 0x0000001607076212 */ /* 0x004fe400078e3cff */
[----:B------:R-:W-:Y:S02]  /*0d20*/  @P0 LOP3.LUT R6, R6, R25, RZ, 0x3c, !PT ;  /* 0x0000001906060212 */ /* 0x000fe400078e3cff */
[----:B------:R-:W-:-:S02]  /*0d30*/  @P0 LOP3.LUT R7, R7, R26, RZ, 0x3c, !PT ;  /* 0x0000001a07070212 */ /* 0x000fc400078e3cff */
[----:B------:R-:W-:Y:S02]  /*0d40*/  @P0 LOP3.LUT R5, R5, R18, RZ, 0x3c, !PT ;  /* 0x0000001205050212 */ /* 0x000fe400078e3cff */
[----:B------:R-:W-:Y:S02]  /*0d50*/  @P0 LOP3.LUT R3, R3, R24, RZ, 0x3c, !PT ;  /* 0x0000001803030212 */ /* 0x000fe400078e3cff */
[----:B------:R-:W-:Y:S01]  /*0d60*/  @P0 LOP3.LUT R4, R4, R23, RZ, 0x3c, !PT ;  /* 0x0000001704040212 */ /* 0x000fe200078e3cff */
[----:B------:R-:W-:Y:S06]  /*0d70*/  BRA.U UP0, `(.L_x_4) ;  /* 0xfffffff5004c7547 */ /* 0x000fec000b83ffff */
[----:B------:R-:W-:-:S05]  /*0d80*/  VIADD R14, R14, 0x1 ;  /* 0x000000010e0e7836 */ /* 0x000fca0000000000 */
[----:B------:R-:W-:-:S13]  /*0d90*/  ISETP.NE.AND P0, PT, R14, 0x5, PT ;  /* 0x000000050e00780c */ /* 0x000fda0003f05270 */
[----:B------:R-:W-:Y:S05]  /*0da0*/  @P0 BRA `(.L_x_5) ;  /* 0xfffffff400300947 */ /* 0x000fea000383ffff */
[----:B------:R0:W-:Y:S01]  /*0db0*/  STL [R1+0x4], R3 ;  /* 0x0000040301007387 */ /* 0x0001e20000100800 */
[----:B------:R-:W-:-:S03]  /*0dc0*/  ISETP.NE.U32.AND P0, PT, R19, 0x1, PT ;  /* 0x000000011300780c */ /* 0x000fc60003f05070 */
[----:B------:R0:W-:Y:S01]  /*0dd0*/  STL.64 [R1+0x8], R4 ;  /* 0x0000080401007387 */ /* 0x0001e20000100a00 */
[----:B------:R-:W-:-:S03]  /*0de0*/  ISETP.NE.AND.EX P0, PT, RZ, RZ, PT, P0 ;  /* 0x000000ffff00720c */ /* 0x000fc60003f05300 */
[----:B------:R0:W-:Y:S10]  /*0df0*/  STL.64 [R1+0x10], R6 ;  /* 0x0000100601007387 */ /* 0x0001f40000100a00 */
[----:B------:R-:W-:Y:S05]  /*0e00*/  @!P0 BRA `(.L_x_3) ;  /* 0x0000001800048947 */ /* 0x000fea0003800000 */
[----:B------:R-:W-:Y:S01]  /*0e10*/  UMOV UR4, URZ ;  /* 0x000000ff00047c82 */ /* 0x000fe20008000000 */
[----:B------:R-:W-:Y:S01]  /*0e20*/  UMOV UR5, URZ ;  /* 0x000000ff00057c82 */ /* 0x000fe20008000000 */
[----:B------:R-:W-:Y:S02]  /*0e30*/  IMAD.MOV.U32 R14, RZ, RZ, RZ ;  /* 0x000000ffff0e7224 */ /* 0x000fe400078e00ff */
[----:B0-----:R-:W-:Y:S02]  /*0e40*/  IMAD.MOV.U32 R3, RZ, RZ, RZ ;  /* 0x000000ffff037224 */ /* 0x001fe400078e00ff */
[----:B------:R-:W-:Y:S02]  /*0e50*/  IMAD.U32 R7, RZ, RZ, UR4 ;  /* 0x00000004ff077e24 */ /* 0x000fe4000f8e00ff */
[----:B------:R-:W-:Y:S02]  /*0e60*/  IMAD.U32 R6, RZ, RZ, UR5 ;  /* 0x00000005ff067e24 */ /* 0x000fe4000f8e00ff */
[----:B------:R-:W-:-:S02]  /*0e70*/  IMAD.U32 R5, RZ, RZ, UR4 ;  /* 0x00000004ff057e24 */ /* 0x000fc4000f8e00ff */
[----:B------:R-:W-:-:S07]  /*0e80*/  IMAD.U32 R4, RZ, RZ, UR5 ;  /* 0x00000005ff047e24 */ /* 0x000fce000f8e00ff */
.L_x_7:
[----:B------:R-:W-:-:S06]  /*0e90*/  IMAD R15, R14, 0x4, R1 ;  /* 0x000000040e0f7824 */ /* 0x000fcc00078e0201 */
[----:B------:R-:W5:Y:S01]  /*0ea0*/  LDL R15, [R15+0x4] ;  /* 0x000004000f0f7983 */ /* 0x000f620000100800 */
[----:B------:R-:W-:Y:S01]  /*0eb0*/  IMAD.SHL.U32 R16, R14, 0x20, RZ ;  /* 0x000000200e107824 */ /* 0x000fe200078e00ff */
[----:B------:R-:W-:-:S06]  /*0ec0*/  UMOV UR4, URZ ;  /* 0x000000ff00047c82 */ /* 0x000fcc0008000000 */
.L_x_6:
        /* <DEDUP_REMOVED lines=181> */
[----:B------:R-:W-:Y:S05]  /*1a20*/  @P0 BRA `(.L_x_3) ;  /* 0x0000000800fc0947 */ /* 0x000fea0003800000 */
[----:B------:R-:W-:Y:S01]  /*1a30*/  UMOV UR4, URZ ;  /* 0x000000ff00047c82 */ /* 0x000fe20008000000 */
[----:B------:R-:W-:Y:S01]  /*1a40*/  UMOV UR5, URZ ;  /* 0x000000ff00057c82 */ /* 0x000fe20008000000 */
[----:B------:R-:W-:Y:S02]  /*1a50*/  IMAD.MOV.U32 R14, RZ, RZ, RZ ;  /* 0x000000ffff0e7224 */ /* 0x000fe400078e00ff */
[----:B--2---:R-:W-:Y:S02]  /*1a60*/  IMAD.MOV.U32 R3, RZ, RZ, RZ ;  /* 0x000000ffff037224 */ /* 0x004fe400078e00ff */
[----:B------:R-:W-:Y:S02]  /*1a70*/  IMAD.U32 R7, RZ, RZ, UR4 ;  /* 0x00000004ff077e24 */ /* 0x000fe4000f8e00ff */
[----:B------:R-:W-:Y:S02]  /*1a80*/  IMAD.U32 R6, RZ, RZ, UR5 ;  /* 0x00000005ff067e24 */ /* 0x000fe4000f8e00ff */
[----:B------:R-:W-:-:S02]  /*1a90*/  IMAD.U32 R5, RZ, RZ, UR4 ;  /* 0x00000004ff057e24 */ /* 0x000fc4000f8e00ff */
[----:B------:R-:W-:-:S07]  /*1aa0*/  IMAD.U32 R4, RZ, RZ, UR5 ;  /* 0x00000005ff047e24 */ /* 0x000fce000f8e00ff */
.L_x_9:
[----:B------:R-:W-:-:S06]  /*1ab0*/  IMAD R15, R14, 0x4, R1 ;  /* 0x000000040e0f7824 */ /* 0x000fcc00078e0201 */
[----:B------:R-:W5:Y:S01]  /*1ac0*/  LDL R15, [R15+0x4] ;  /* 0x000004000f0f7983 */ /* 0x000f620000100800 */
[----:B------:R-:W-:Y:S01]  /*1ad0*/  IMAD.SHL.U32 R16, R14, 0x20, RZ ;  /* 0x000000200e107824 */ /* 0x000fe200078e00ff */
[----:B------:R-:W-:-:S06]  /*1ae0*/  UMOV UR4, URZ ;  /* 0x000000ff00047c82 */ /* 0x000fcc0008000000 */
.L_x_8:
        /* <DEDUP_REMOVED lines=10> */
[----:B------:R-:W4:Y:S04]  /*1b90*/  @P3 LDG.E R26, desc[UR6][R10.64+0x4c] ;  /* 0x00004c060a1a3981 */ /* 0x000f28000c1e1900 */
[----:B------:R-:W4:Y:S04]  /*1ba0*/  @P4 LDG.E R28, desc[UR6][R10.64+0x60] ;  /* 0x000060060a1c4981 */ /* 0x000f28000c1e1900 */
[----:B------:R-:W4:Y:S04]  /*1bb0*/  @!P0 LDG.E R18, desc[UR6][R10.64] ;  /* 0x000000060a128981 */ /* 0x000f28000c1e1900 */
[----:B------:R-:W4:Y:S04]  /*1bc0*/  @!P0 LDG.E R17, desc[UR6][R10.64+0x4] ;  /* 0x000004060a118981 */ /* 0x000f28000c1e1900 */
[----:B------:R-:W4:Y:S04]  /*1bd0*/  @P5 LDG.E R19, desc[UR6][R10.64+0x74] ;  /* 0x000074060a135981 */ /* 0x000f28000c1e1900 */
[----:B------:R-:W4:Y:S04]  /*1be0*/  @P1 LDG.E R23, desc[UR6][R10.64+0x20] ;  /* 0x000020060a171981 */ /* 0x000f28000c1e1900 */
[----:B------:R-:W4:Y:S01]  /*1bf0*/  @P3 LDG.E R25, desc[UR6][R10.64+0x48] ;  /* 0x000048060a193981 */ /* 0x000f22000c1e1900 */
[----:B--2---:R-:W-:-:S03]  /*1c00*/  @!P0 LOP3.LUT R7, R7, R20, RZ, 0x3c, !PT ;  /* 0x0000001407078212 */ /* 0x004fc600078e3cff */
[----:B------:R-:W2:Y:S01]  /*1c10*/  @P1 LDG.E R20, desc[UR6][R10.64+0x14] ;  /* 0x000014060a141981 */ /* 0x000ea2000c1e1900 */
[----:B---3--:R-:W-:-:S03]  /*1c20*/  @P1 LOP3.LUT R7, R7, R22, RZ, 0x3c, !PT ;  /* 0x0000001607071212 */ /* 0x008fc600078e3cff */
[----:B------:R-:W3:Y:S01]  /*1c30*/  @P1 LDG.E R22, desc[UR6][R10.64+0x1c] ;  /* 0x00001c060a161981 */ /* 0x000ee2000c1e1900 */
[----:B----4-:R-:W-:-:S03]  /*1c40*/  @P2 LOP3.LUT R7, R7, R24, RZ, 0x3c, !PT ;  /* 0x0000001807072212 */ /* 0x010fc600078e3cff */
[----:B------:R-:W4:Y:S01]  /*1c50*/  @P2 LDG.E R24, desc[UR6][R10.64+0x28] ;  /* 0x000028060a182981 */ /* 0x000f22000c1e1900 */
[----:B------:R-:W-:-:S03]  /*1c60*/  @P3 LOP3.LUT R7, R7, R26, RZ, 0x3c, !PT ;  /* 0x0000001a07073212 */ /* 0x000fc600078e3cff */
[----:B------:R-:W3:Y:S01]  /*1c70*/  @P6 LDG.E R26, desc[UR6][R10.64+0x88] ;  /* 0x000088060a1a6981 */ /* 0x000ee2000c1e1900 */
[----:B------:R-:W-:Y:S02]  /*1c80*/  @P4 LOP3.LUT R7, R7, R28, RZ, 0x3c, !PT ;  /* 0x0000001c07074212 */ /* 0x000fe400078e3cff */
[----:B------:R-:W-:Y:S02]  /*1c90*/  @!P0 LOP3.LUT R3, R3, R18, RZ, 0x3c, !PT ;  /* 0x0000001203038212 */ /* 0x000fe400078e3cff */
[----:B------:R-:W3:Y:S01]  /*1ca0*/  @!P0 LDG.E R18, desc[UR6][R10.64+0x8] ;  /* 0x000008060a128981 */ /* 0x000ee2000c1e1900 */
[----:B------:R-:W-:-:S03]  /*1cb0*/  @!P0 LOP3.LUT R4, R4, R17, RZ, 0x3c, !PT ;  /* 0x0000001104048212 */ /* 0x000fc600078e3cff */
[----:B------:R-:W3:Y:S01]  /*1cc0*/  @!P0 LDG.E R17, desc[UR6][R10.64+0xc] ;  /* 0x00000c060a118981 */ /* 0x000ee2000c1e1900 */
[----:B------:R-:W-:-:S03]  /*1cd0*/  @P5 LOP3.LUT R7, R7, R19, RZ, 0x3c, !PT ;  /* 0x0000001307075212 */ /* 0x000fc600078e3cff */
[----:B------:R-:W3:Y:S01]  /*1ce0*/  @P1 LDG.E R19, desc[UR6][R10.64+0x18] ;  /* 0x000018060a131981 */ /* 0x000ee2000c1e1900 */
[----:B--2---:R-:W-:-:S03]  /*1cf0*/  @P1 LOP3.LUT R3, R3, R20, RZ, 0x3c, !PT ;  /* 0x0000001403031212 */ /* 0x004fc600078e3cff */
[----:B------:R-:W2:Y:S01]  /*1d00*/  @P3 LDG.E R20, desc[UR6][R10.64+0x3c] ;  /* 0x00003c060a143981 */ /* 0x000ea2000c1e1900 */
[----:B----4-:R-:W-:-:S03]  /*1d10*/  @P2 LOP3.LUT R3, R3, R24, RZ, 0x3c, !PT ;  /* 0x0000001803032212 */ /* 0x010fc600078e3cff */
[----:B------:R-:W4:Y:S01]  /*1d20*/  @P4 LDG.E R24, desc[UR6][R10.64+0x50] ;  /* 0x000050060a184981 */ /* 0x000f22000c1e1900 */
[----:B---3--:R-:W-:-:S03]  /*1d30*/  @!P0 LOP3.LUT R5, R5, R18, RZ, 0x3c, !PT ;  /* 0x0000001205058212 */ /* 0x008fc600078e3cff */
[----:B------:R-:W3:Y:S01]  /*1d40*/  @P2 LDG.E R18, desc[UR6][R10.64+0x30] ;  /* 0x000030060a122981 */ /* 0x000ee2000c1e1900 */
[----:B------:R-:W-:-:S03]  /*1d50*/  @!P0 LOP3.LUT R6, R6, R17, RZ, 0x3c, !PT ;  /* 0x0000001106068212 */ /* 0x000fc600078e3cff */
[----:B------:R-:W3:Y:S01]  /*1d60*/  @P2 LDG.E R17, desc[UR6][R10.64+0x2c] ;  /* 0x00002c060a112981 */ /* 0x000ee2000c1e1900 */
[----:B------:R-:W-:-:S03]  /*1d70*/  @P1 LOP3.LUT R4, R4, R19, RZ, 0x3c, !PT ;  /* 0x0000001304041212 */ /* 0x000fc600078e3cff */
[----:B------:R-:W3:Y:S01]  /*1d80*/  @P2 LDG.E R19, desc[UR6][R10.64+0x34] ;  /* 0x000034060a132981 */ /* 0x000ee2000c1e1900 */
[----:B------:R-:W-:Y:S02]  /*1d90*/  @P1 LOP3.LUT R5, R5, R22, RZ, 0x3c, !PT ;  /* 0x0000001605051212 */ /* 0x000fe400078e3cff */
[----:B------:R-:W-:Y:S01]  /*1da0*/  @P1 LOP3.LUT R6, R6, R23, RZ, 0x3c, !PT ;  /* 0x0000001706061212 */ /* 0x000fe200078e3cff */
[----:B------:R-:W3:Y:S04]  /*1db0*/  @P3 LDG.E R22, desc[UR6][R10.64+0x44] ;  /* 0x000044060a163981 */ /* 0x000ee8000c1e1900 */
[----:B------:R-:W3:Y:S01]  /*1dc0*/  @P3 LDG.E R23, desc[UR6][R10.64+0x40] ;  /* 0x000040060a173981 */ /* 0x000ee2000c1e1900 */
[----:B--2---:R-:W-:-:S03]  /*1dd0*/  @P3 LOP3.LUT R3, R3, R20, RZ, 0x3c, !PT ;  /* 0x0000001403033212 */ /* 0x004fc600078e3cff */
[----:B------:R-:W2:Y:S01]  /*1de0*/  @P5 LDG.E R20, desc[UR6][R10.64+0x64] ;  /* 0x000064060a145981 */ /* 0x000ea2000c1e1900 */
[----:B----4-:R-:W-:-:S03]  /*1df0*/  @P4 LOP3.LUT R3, R3, R24, RZ, 0x3c, !PT ;  /* 0x0000001803034212 */ /* 0x010fc600078e3cff */
[----:B------:R-:W4:Y:S01]  /*1e00*/  @P6 LDG.E R24, desc[UR6][R10.64+0x78] ;  /* 0x000078060a186981 */ /* 0x000f22000c1e1900 */
[----:B---3--:R-:W-:-:S03]  /*1e10*/  @P2 LOP3.LUT R5, R5, R18, RZ, 0x3c, !PT ;  /* 0x0000001205052212 */ /* 0x008fc600078e3cff */
[----:B------:R-:W3:Y:S01]  /*1e20*/  @P4 LDG.E R18, desc[UR6][R10.64+0x58] ;  /* 0x000058060a124981 */ /* 0x000ee2000c1e1900 */
[----:B------:R-:W-:-:S03]  /*1e30*/  @P2 LOP3.LUT R4, R4, R17, RZ, 0x3c, !PT ;  /* 0x0000001104042212 */ /* 0x000fc600078e3cff */
[----:B------:R-:W3:Y:S01]  /*1e40*/  @P4 LDG.E R17, desc[UR6][R10.64+0x54] ;  /* 0x000054060a114981 */ /* 0x000ee2000c1e1900 */
[----:B------:R-:W-:-:S03]  /*1e50*/  @P2 LOP3.LUT R6, R6, R19, RZ, 0x3c, !PT ;  /* 0x0000001306062212 */ /* 0x000fc600078e3cff */
[----:B------:R-:W3:Y:S01]  /*1e60*/  @P4 LDG.E R19, desc[UR6][R10.64+0x5c] ;  /* 0x00005c060a134981 */ /* 0x000ee2000c1e1900 */
[----:B------:R-:W-:Y:S02]  /*1e70*/  @P3 LOP3.LUT R5, R5, R22, RZ, 0x3c, !PT ;  /* 0x0000001605053212 */ /* 0x000fe400078e3cff */
[----:B------:R-:W-:Y:S01]  /*1e80*/  @P3 LOP3.LUT R6, R6, R25, RZ, 0x3c, !PT ;  /* 0x0000001906063212 */ /* 0x000fe200078e3cff */
[----:B------:R-:W3:Y:S01]  /*1e90*/  @P5 LDG.E R22, desc[UR6][R10.64+0x6c] ;  /* 0x00006c060a165981 */ /* 0x000ee2000c1e1900 */
[----:B------:R-:W-:-:S03]  /*1ea0*/  @P3 LOP3.LUT R4, R4, R23, RZ, 0x3c, !PT ;  /* 0x0000001704043212 */ /* 0x000fc600078e3cff */
[----:B------:R-:W3:Y:S04]  /*1eb0*/  @P5 LDG.E R23, desc[UR6][R10.64+0x68] ;  /* 0x000068060a175981 */ /* 0x000ee8000c1e1900 */
[----:B------:R-:W3:Y:S01]  /*1ec0*/  @P5 LDG.E R25, desc[UR6][R10.64+0x70] ;  /* 0x000070060a195981 */ /* 0x000ee2000c1e1900 */
[----:B------:R-:W-:Y:S02]  /*1ed0*/  LOP3.LUT P0, RZ, R21, 0x80, RZ, 0xc0, !PT ;  /* 0x0000008015ff7812 */ /* 0x000fe4000780c0ff */
[----:B--2---:R-:W-:-:S11]  /*1ee0*/  @P5 LOP3.LUT R3, R3, R20, RZ, 0x3c, !PT ;  /* 0x0000001403035212 */ /* 0x004fd600078e3cff */
        /* <DEDUP_REMOVED lines=15> */
[----:B------:R-:W-:Y:S02]  /*1fe0*/  @P6 LOP3.LUT R7, R7, R26, RZ, 0x3c, !PT ;  /* 0x0000001a07076212 */ /* 0x000fe400078e3cff */
[----:B--2---:R-:W-:Y:S02]  /*1ff0*/  @P0 LOP3.LUT R3, R3, R20, RZ, 0x3c, !PT ;  /* 0x0000001403030212 */ /* 0x004fe400078e3cff */
[----:B----4-:R-:W-:Y:S02]  /*2000*/  @P0 LOP3.LUT R7, R7, R24, RZ, 0x3c, !PT ;  /* 0x0000001807070212 */ /* 0x010fe400078e3cff */
[----:B---3--:R-:W-:Y:S02]  /*2010*/  @P6 LOP3.LUT R5, R5, R18, RZ, 0x3c, !PT ;  /* 0x0000001205056212 */ /* 0x008fe400078e3cff */
[----:B------:R-:W-:Y:S02]  /*2020*/  @P6 LOP3.LUT R4, R4, R17, RZ, 0x3c, !PT ;  /* 0x0000001104046212 */ /* 0x000fe400078e3cff */
[----:B------:R-:W-:-:S02]  /*2030*/  @P6 LOP3.LUT R6, R6, R19, RZ, 0x3c, !PT ;  /* 0x0000001306066212 */ /* 0x000fc400078e3cff */
[----:B------:R-:W-:Y:S02]  /*2040*/  @P0 LOP3.LUT R5, R5, R22, RZ, 0x3c, !PT ;  /* 0x0000001605050212 */ /* 0x000fe400078e3cff */
[----:B------:R-:W-:Y:S02]  /*2050*/  @P0 LOP3.LUT R4, R4, R23, RZ, 0x3c, !PT ;  /* 0x0000001704040212 */ /* 0x000fe400078e3cff */
[----:B------:R-:W-:Y:S02]  /*2060*/  @P0 LOP3.LUT R6, R6, R25, RZ, 0x3c, !PT ;  /* 0x0000001906060212 */ /* 0x000fe400078e3cff */
        /* <DEDUP_REMOVED lines=19> */
[----:B------:R-:W-:Y:S02]  /*21a0*/  @P0 LOP3.LUT R7, R7, R22, RZ, 0x3c, !PT ;  /* 0x0000001607070212 */ /* 0x000fe400078e3cff */
[----:B------:R-:W-:Y:S01]  /*21b0*/  LOP3.LUT P0, RZ, R21, 0x8000, RZ, 0xc0, !PT ;  /* 0x0000800015ff7812 */ /* 0x000fe2000780c0ff */
        /* <DEDUP_REMOVED lines=8> */
[----:B------:R-:W4:Y:S04]  /*2240*/  @P3 LDG.E R28, desc[UR6][R10.64+0xe4] ;  /* 0x0000e4060a1c3981 */ /* 0x000f28000c1e1900 */
[----:B------:R-:W4:Y:S01]  /*2250*/  @P3 LDG.E R23, desc[UR6][R10.64+0xe8] ;  /* 0x0000e8060a173981 */ /* 0x000f22000c1e1900 */
[----:B--2---:R-:W-:-:S03]  /*2260*/  @P2 LOP3.LUT R3, R3, R18, RZ, 0x3c, !PT ;  /* 0x0000001203032212 */ /* 0x004fc600078e3cff */
[----:B------:R-:W2:Y:S01]  /*2270*/  @P4 LDG.E R18, desc[UR6][R10.64+0xf0] ;  /* 0x0000f0060a124981 */ /* 0x000ea2000c1e1900 */
[----:B---3--:R-:W-:Y:S02]  /*2280*/  @P2 LOP3.LUT R4, R4, R17, RZ, 0x3c, !PT ;  /* 0x0000001104042212 */ /* 0x008fe400078e3cff */
[----:B------:R-:W-:Y:S01]  /*2290*/  @P1 LOP3.LUT R6, R6, R25, RZ, 0x3c, !PT ;  /* 0x0000001906061212 */ /* 0x000fe200078e3cff */
[----:B------:R-:W3:Y:S03]  /*22a0*/  @P5 LDG.E R17, desc[UR6][R10.64+0x110] ;  /* 0x000110060a115981 */ /* 0x000ee6000c1e1900 */
[----:B----4-:R-:W-:Y:S02]  /*22b0*/  @P2 LOP3.LUT R6, R6, R19, RZ, 0x3c, !PT ;  /* 0x0000001306062212 */ /* 0x010fe400078e3cff */
[----:B------:R-:W4:Y:S01]  /*22c0*/  @P4 LDG.E R19, desc[UR6][R10.64+0xf4] ;  /* 0x0000f4060a134981 */ /* 0x000f22000c1e1900 */
        /* <DEDUP_REMOVED lines=12> */
[----:B--2---:R-:W-:-:S03]  /*2390*/  @P4 LOP3.LUT R3, R3, R18, RZ, 0x3c, !PT ;  /* 0x0000001203034212 */ /* 0x004fc600078e3cff */
[----:B------:R-:W2:Y:S01]  /*23a0*/  @P5 LDG.E R18, desc[UR6][R10.64+0x114] ;  /* 0x000114060a125981 */ /* 0x000ea2000c1e1900 */
[----:B------:R-:W-:-:S03]  /*23b0*/  @P3 LOP3.LUT R7, R7, R20, RZ, 0x3c, !PT ;  /* 0x0000001407073212 */ /* 0x000fc600078e3cff */
[----:B------:R-:W2:Y:S01]  /*23c0*/  @P6 LDG.E R20, desc[UR6][R10.64+0x118] ;  /* 0x000118060a146981 */ /* 0x000ea2000c1e1900 */
[----:B----4-:R-:W-:-:S03]  /*23d0*/  @P4 LOP3.LUT R4, R4, R19, RZ, 0x3c, !PT ;  /* 0x0000001304044212 */ /* 0x010fc600078e3cff */
[----:B------:R-:W4:Y:S01]  /*23e0*/  @P6 LDG.E R19, desc[UR6][R10.64+0x11c] ;  /* 0x00011c060a136981 */ /* 0x000f22000c1e1900 */
[----:B---3--:R-:W-:-:S03]  /*23f0*/  @P4 LOP3.LUT R5, R5, R22, RZ, 0x3c, !PT ;  /* 0x0000001605054212 */ /* 0x008fc600078e3cff */
[----:B------:R-:W3:Y:S01]  /*2400*/  @P6 LDG.E R22, desc[UR6][R10.64+0x120] ;  /* 0x000120060a166981 */ /* 0x000ee2000c1e1900 */
[----:B------:R-:W-:-:S03]  /*2410*/  @P4 LOP3.LUT R6, R6, R21, RZ, 0x3c, !PT ;  /* 0x0000001506064212 */ /* 0x000fc600078e3cff */
[----:B------:R-:W3:Y:S01]  /*2420*/  @P0 LDG.E R21, desc[UR6][R10.64+0x130] ;  /* 0x000130060a150981 */ /* 0x000ee2000c1e1900 */
[----:B------:R-:W-:Y:S02]  /*2430*/  @P4 LOP3.LUT R7, R7, R24, RZ, 0x3c, !PT ;  /* 0x0000001807074212 */ /* 0x000fe400078e3cff */
[----:B------:R-:W-:Y:S01]  /*2440*/  @P5 LOP3.LUT R6, R6, R17, RZ, 0x3c, !PT ;  /* 0x0000001106065212 */ /* 0x000fe200078e3cff */
[----:B------:R-:W3:Y:S01]  /*2450*/  @P6 LDG.E R24, desc[UR6][R10.64+0x128] ;  /* 0x000128060a186981 */ /* 0x000ee2000c1e1900 */
[----:B------:R-:W-:-:S03]  /*2460*/  @P5 LOP3.LUT R3, R3, R26, RZ, 0x3c, !PT ;  /* 0x0000001a03035212 */ /* 0x000fc600078e3cff */
[----:B------:R-:W3:Y:S01]  /*2470*/  @P6 LDG.E R17, desc[UR6][R10.64+0x124] ;  /* 0x000124060a116981 */ /* 0x000ee2000c1e1900 */
[----:B------:R-:W-:-:S03]  /*2480*/  @P5 LOP3.LUT R5, R5, R28, RZ, 0x3c, !PT ;  /* 0x0000001c05055212 */ /* 0x000fc600078e3cff */
[----:B------:R-:W3:Y:S01]  /*2490*/  @P0 LDG.E R26, desc[UR6][R10.64+0x12c] ;  /* 0x00012c060a1a0981 */ /* 0x000ee2000c1e1900 */
[----:B------:R-:W-:-:S03]  /*24a0*/  @P5 LOP3.LUT R4, R4, R23, RZ, 0x3c, !PT ;  /* 0x0000001704045212 */ /* 0x000fc600078e3cff */
[----:B------:R-:W3:Y:S04]  /*24b0*/  @P0 LDG.E R28, desc[UR6][R10.64+0x13c] ;  /* 0x00013c060a1c0981 */ /* 0x000ee8000c1e1900 */
[----:B------:R-:W3:Y:S01]  /*24c0*/  @P0 LDG.E R23, desc[UR6][R10.64+0x138] ;  /* 0x000138060a170981 */ /* 0x000ee2000c1e1900 */
[----:B--2---:R-:W-:-:S03]  /*24d0*/  @P5 LOP3.LUT R7, R7, R18, RZ, 0x3c, !PT ;  /* 0x0000001207075212 */ /* 0x004fc600078e3cff */
[----:B------:R-:W2:Y:S01]  /*24e0*/  @P0 LDG.E R18, desc[UR6][R10.64+0x134] ;  /* 0x000134060a120981 */ /* 0x000ea2000c1e1900 */
[----:B------:R-:W-:-:S04]  /*24f0*/  UIADD3 UR4, UPT, UPT, UR4, 0x10, URZ ;  /* 0x0000001004047890 */ /* 0x000fc8000fffe0ff */
[----:B------:R-:W-:Y:S01]  /*2500*/  UISETP.NE.AND UP0, UPT, UR4, 0x20, UPT ;  /* 0x000000200400788c */ /* 0x000fe2000bf05270 */
[----:B------:R-:W-:Y:S02]  /*2510*/  @P6 LOP3.LUT R3, R3, R20, RZ, 0x3c, !PT ;  /* 0x0000001403036212 */ /* 0x000fe400078e3cff */
[----:B----4-:R-:W-:Y:S02]  /*2520*/  @P6 LOP3.LUT R4, R4, R19, RZ, 0x3c, !PT ;  /* 0x0000001304046212 */ /* 0x010fe400078e3cff */
[----:B---3--:R-:W-:Y:S02]  /*2530*/  @P6 LOP3.LUT R5, R5, R22, RZ, 0x3c, !PT ;  /* 0x0000001605056212 */ /* 0x008fe400078e3cff */
[----:B------:R-:W-:Y:S02]  /*2540*/  @P0 LOP3.LUT R4, R4, R21, RZ, 0x3c, !PT ;  /* 0x0000001504040212 */ /* 0x000fe400078e3cff */
[----:B------:R-:W-:Y:S02]  /*2550*/  @P6 LOP3.LUT R7, R7, R24, RZ, 0x3c, !PT ;  /* 0x0000001807076212 */ /* 0x000fe400078e3cff */
[----:B------:R-:W-:-:S02]  /*2560*/  @P6 LOP3.LUT R6, R6, R17, RZ, 0x3c, !PT ;  /* 0x0000001106066212 */ /* 0x000fc400078e3cff */
[----:B------:R-:W-:Y:S02]  /*2570*/  @P0 LOP3.LUT R3, R3, R26, RZ, 0x3c, !PT ;  /* 0x0000001a03030212 */ /* 0x000fe400078e3cff */
[----:B------:R-:W-:Y:S02]  /*2580*/  @P0 LOP3.LUT R7, R7, R28, RZ, 0x3c, !PT ;  /* 0x0000001c07070212 */ /* 0x000fe400078e3cff */
[----:B------:R-:W-:Y:S02]  /*2590*/  @P0 LOP3.LUT R6, R6, R23, RZ, 0x3c, !PT ;  /* 0x0000001706060212 */ /* 0x000fe400078e3cff */
[----:B--2---:R-:W-:Y:S01]  /*25a0*/  @P0 LOP3.LUT R5, R5, R18, RZ, 0x3c, !PT ;  /* 0x0000001205050212 */ /* 0x004fe200078e3cff */
[----:B------:R-:W-:Y:S06]  /*25b0*/  BRA.U UP0, `(.L_x_8) ;  /* 0xfffffff5004c7547 */ /* 0x000fec000b83ffff */
[----:B------:R-:W-:-:S05]  /*25c0*/  VIADD R14, R14, 0x1 ;  /* 0x000000010e0e7836 */ /* 0x000fca0000000000 */
[----:B------:R-:W-:-:S13]  /*25d0*/  ISETP.NE.AND P0, PT, R14, 0x5, PT ;  /* 0x000000050e00780c */ /* 0x000fda0003f05270 */
[----:B------:R-:W-:Y:S05]  /*25e0*/  @P0 BRA `(.L_x_9) ;  /* 0xfffffff400300947 */ /* 0x000fea000383ffff */
[----:B------:R3:W-:Y:S04]  /*25f0*/  STL [R1+0x4], R3 ;  /* 0x0000040301007387 */ /* 0x0007e80000100800 */
[----:B------:R3:W-:Y:S04]  /*2600*/  STL.64 [R1+0x8], R4 ;  /* 0x0000080401007387 */ /* 0x0007e80000100a00 */
[----:B------:R3:W-:Y:S02]  /*2610*/  STL.64 [R1+0x10], R6 ;  /* 0x0000100601007387 */ /* 0x0007e40000100a00 */
.L_x_3:
[----:B------:R-:W-:Y:S05]  /*2620*/  BSYNC.RECONVERGENT B1 ;  /* 0x0000000000017941 */ /* 0x000fea0003800200 */
.L_x_2:
[----:B------:R-:W-:Y:S01]  /*2630*/  ISETP.GT.U32.AND P0, PT, R0, 0x3, PT ;  /* 0x000000030000780c */ /* 0x000fe20003f04070 */
[----:B------:R-:W-:Y:S01]  /*2640*/  VIADD R12, R12, 0x1 ;  /* 0x000000010c0c7836 */ /* 0x000fe20000000000 */
[--C-:B------:R-:W-:Y:S02]  /*2650*/  SHF.R.U64 R0, R0, 0x2, R13.reuse ;  /* 0x0000000200007819 */ /* 0x100fe4000000120d */
[----:B------:R-:W-:Y:S02]  /*2660*/  ISETP.GT.U32.AND.EX P0, PT, R13, RZ, PT, P0 ;  /* 0x000000ff0d00720c */ /* 0x000fe40003f04100 */
[----:B------:R-:W-:-:S11]  /*2670*/  SHF.R.U32.HI R13, RZ, 0x2, R13 ;  /* 0x00000002ff0d7819 */ /* 0x000fd6000001160d */
[----:B------:R-:W-:Y:S05]  /*2680*/  @P0 BRA `(.L_x_10) ;  /* 0xffffffd800cc0947 */ /* 0x000fea000383ffff */
.L_x_1:
[----:B------:R-:W-:Y:S05]  /*2690*/  BSYNC.RECONVERGENT B0 ;  /* 0x0000000000007941 */ /* 0x000fea0003800200 */
.L_x_0:
[----:B------:R-:W4:Y:S02]  /*26a0*/  LDC R0, c[0x0][0x3a0] ;  /* 0x0000e800ff007b82 */ /* 0x000f240000000800 */
[----:B----4-:R-:W-:-:S13]  /*26b0*/  ISETP.GE.AND P0, PT, R0, 0x1, PT ;  /* 0x000000010000780c */ /* 0x010fda0003f06270 */
[----:B------:R-:W-:Y:S05]  /*26c0*/  @!P0 EXIT ;  /* 0x000000000000894d */ /* 0x000fea0003800000 */
[----:B------:R-:W4:Y:S01]  /*26d0*/  LDCU UR5, c[0x0][0x380] ;  /* 0x00007000ff0577ac */ /* 0x000f220008000800 */
[----:B------:R-:W-:Y:S01]  /*26e0*/  BSSY.RECONVERGENT B1, `(.L_x_11) ;  /* 0x00001b1000017945 */ /* 0x000fe20003800200 */
[----:B----4-:R-:W-:-:S04]  /*26f0*/  ULOP3.LUT UR4, UR5, 0x1, URZ, 0xc0, !UPT ;  /* 0x0000000105047892 */ /* 0x010fc8000f8ec0ff */
[----:B------:R-:W-:-:S04]  /*2700*/  UISETP.NE.U32.AND UP0, UPT, UR4, 0x1, UPT ;  /* 0x000000010400788c */ /* 0x000fc8000bf05070 */
[----:B------:R-:W-:-:S09]  /*2710*/  UISETP.NE.U32.AND.EX UP0, UPT, URZ, URZ, UPT, UP0 ;  /* 0x000000ffff00728c */ /* 0x000fd2000bf05100 */
[----:B------:R-:W-:Y:S05]  /*2720*/  BRA.U UP0, `(.L_x_12) ;  /* 0x0000001900647547 */ /* 0x000fea000b800000 */
[----:B------:R-:W-:Y:S01]  /*2730*/  IMAD.MOV.U32 R0, RZ, RZ, R4 ;  /* 0x000000ffff007224 */ /* 0x000fe200078e0004 */
[----:B------:R-:W4:Y:S01]  /*2740*/  LDCU.128 UR12, c[0x0][0x380] ;  /* 0x00007000ff0c77ac */ /* 0x000f220008000c00 */
[----:B0123--:R-:W-:Y:S02]  /*2750*/  IMAD.MOV.U32 R4, RZ, RZ, R5 ;  /* 0x000000ffff047224 */ /* 0x00ffe400078e0005 */
[----:B------:R-:W-:Y:S01]  /*2760*/  IMAD.MOV.U32 R5, RZ, RZ, R6 ;  /* 0x000000ffff057224 */ /* 0x000fe200078e0006 */
[----:B------:R-:W0:Y:S01]  /*2770*/  LDCU.128 UR16, c[0x0][0x380] ;  /* 0x00007000ff1077ac */ /* 0x000e220008000c00 */
[----:B------:R-:W-:Y:S02]  /*2780*/  IMAD.MOV.U32 R6, RZ, RZ, R7 ;  /* 0x000000ffff067224 */ /* 0x000fe400078e0007 */
[----:B------:R-:W-:-:S07]  /*2790*/  IMAD.MOV.U32 R7, RZ, RZ, RZ ;  /* 0x000000ffff077224 */ /* 0x000fce00078e00ff */
.L_x_35:
[----:B------:R-:W-:Y:S01]  /*27a0*/  SHF.R.U32.HI R8, RZ, 0x2, R3 ;  /* 0x00000002ff087819 */ /* 0x000fe20000011603 */
[----:B------:R-:W-:Y:S01]  /*27b0*/  BSSY.RECONVERGENT B0, `(.L_x_13) ;  /* 0x0000179000007945 */ /* 0x000fe20003800200 */
[----:B------:R-:W-:Y:S01]  /*27c0*/  SHF.R.U32.HI R11, RZ, 0x2, R0 ;  /* 0x00000002ff0b7819 */ /* 0x000fe20000011600 */
[----:B------:R-:W-:Y:S01]  /*27d0*/  IMAD.MOV.U32 R22, RZ, RZ, RZ ;  /* 0x000000ffff167224 */ /* 0x000fe200078e00ff */
[----:B------:R-:W-:Y:S01]  /*27e0*/  LOP3.LUT R8, R8, R3, RZ, 0x3c, !PT ;  /* 0x0000000308087212 */ /* 0x000fe200078e3cff */
[----:B------:R-:W-:Y:S01]  /*27f0*/  IMAD.SHL.U32 R3, R6, 0x10, RZ ;  /* 0x0000001006037824 */ /* 0x000fe200078e00ff */
[----:B------:R-:W-:Y:S02]  /*2800*/  LOP3.LUT R0, R11, R0, RZ, 0x3c, !PT ;  /* 0x000000000b007212 */ /* 0x000fe400078e3cff */
[----:B------:R-:W-:Y:S01]  /*2810*/  CS2R R12, SRZ ;  /* 0x00000000000c7805 */ /* 0x000fe2000001ff00 */
[----:B------:R-:W-:Y:S02]  /*2820*/  IMAD.MOV.U32 R19, RZ, RZ, RZ ;  /* 0x000000ffff137224 */ /* 0x000fe400078e00ff */
[----:B------:R-:W-:-:S02]  /*2830*/  IMAD.SHL.U32 R9, R8, 0x2, RZ ;  /* 0x0000000208097824 */ /* 0x000fc400078e00ff */
[----:B------:R-:W-:-:S03]  /*2840*/  IMAD.MOV.U32 R10, RZ, RZ, RZ ;  /* 0x000000ffff0a7224 */ /* 0x000fc600078e00ff */
[----:B------:R-:W-:Y:S01]  /*2850*/  LOP3.LUT R3, R8, R9, R3, 0x96, !PT ;  /* 0x0000000908037212 */ /* 0x000fe200078e9603 */
[----:B------:R-:W-:-:S03]  /*2860*/  IMAD.SHL.U32 R8, R0, 0x2, RZ ;  /* 0x0000000200087824 */ /* 0x000fc600078e00ff */
[----:B------:R-:W-:-:S05]  /*2870*/  LOP3.LUT R11, R3, R6, RZ, 0x3c, !PT ;  /* 0x00000006030b7212 */ /* 0x000fca00078e3cff */
[----:B------:R-:W-:-:S05]  /*2880*/  IMAD.SHL.U32 R3, R11, 0x10, RZ ;  /* 0x000000100b037824 */ /* 0x000fca00078e00ff */
[----:B------:R-:W-:Y:S02]  /*2890*/  LOP3.LUT R8, R0, R8, R3, 0x96, !PT ;  /* 0x0000000800087212 */ /* 0x000fe400078e9603 */
[C---:B------:R-:W-:Y:S01]  /*28a0*/  IADD3 R0, PT, PT, R2.reuse, 0x587c5, R11 ;  /* 0x000587c502007810 */ /* 0x040fe20007ffe00b */
[----:B------:R-:W-:Y:S01]  /*28b0*/  VIADD R2, R2, 0xb0f8a ;  /* 0x000b0f8a02027836 */ /* 0x000fe20000000000 */
[----:B------:R-:W-:-:S03]  /*28c0*/  LOP3.LUT R15, R8, R11, RZ, 0x3c, !PT ;  /* 0x0000000b080f7212 */ /* 0x000fc600078e3cff */
[----:B------:R-:W-:-:S04]  /*28d0*/  IMAD.HI.U32 R3, R0, 0x51eb851f, RZ ;  /* 0x51eb851f00037827 */ /* 0x000fc800078e00ff */
[----:B------:R-:W-:Y:S01]  /*28e0*/  IMAD.IADD R8, R15, 0x1, R2 ;  /* 0x000000010f087824 */ /* 0x000fe200078e0202 */
[----:B------:R-:W-:-:S03]  /*28f0*/  SHF.R.U32.HI R3, RZ, 0x5, R3 ;  /* 0x00000005ff037819 */ /* 0x000fc60000011603 */
[----:B------:R-:W-:-:S04]  /*2900*/  IMAD.HI.U32 R9, R8, 0x51eb851f, RZ ;  /* 0x51eb851f08097827 */ /* 0x000fc800078e00ff */
[----:B------:R-:W-:Y:S01]  /*2910*/  IMAD R18, R3, -0x64, R0 ;  /* 0xffffff9c03127824 */ /* 0x000fe200078e0200 */
[----:B------:R-:W-:Y:S01]  /*2920*/  SHF.R.U32.HI R9, RZ, 0x5, R9 ;  /* 0x00000005ff097819 */ /* 0x000fe20000011609 */
[----:B------:R-:W-:Y:S02]  /*2930*/  IMAD.MOV.U32 R3, RZ, RZ, R4 ;  /* 0x000000ffff037224 */ /* 0x000fe400078e0004 */
[----:B------:R-:W-:Y:S02]  /*2940*/  VIADD R18, R18, 0x2 ;  /* 0x0000000212127836 */ /* 0x000fe40000000000 */
[----:B------:R-:W-:Y:S01]  /*2950*/  IMAD R20, R9, -0x64, R8 ;  /* 0xffffff9c09147824 */ /* 0x000fe200078e0208 */
[----:B------:R-:W-:Y:S01]  /*2960*/  CS2R R8, SRZ ;  /* 0x0000000000087805 */ /* 0x000fe2000001ff00 */
[----:B------:R-:W-:Y:S02]  /*2970*/  IMAD.MOV.U32 R0, RZ, RZ, R5 ;  /* 0x000000ffff007224 */ /* 0x000fe400078e0005 */
[----:B------:R-:W-:-:S02]  /*2980*/  IMAD.MOV.U32 R4, RZ, RZ, R6 ;  /* 0x000000ffff047224 */ /* 0x000fc400078e0006 */
[----:B------:R-:W-:Y:S02]  /*2990*/  IMAD.MOV.U32 R5, RZ, RZ, R11 ;  /* 0x000000ffff057224 */ /* 0x000fe400078e000b */
[----:B------:R-:W-:Y:S02]  /*29a0*/  IMAD.MOV.U32 R6, RZ, RZ, R15 ;  /* 0x000000ffff067224 */ /* 0x000fe400078e000f */
[----:B------:R-:W-:Y:S02]  /*29b0*/  IMAD.MOV.U32 R11, RZ, RZ, R18 ;  /* 0x000000ffff0b7224 */ /* 0x000fe400078e0012 */
[----:B------:R-:W-:-:S07]  /*29c0*/  VIADD R20, R20, 0x1 ;  /* 0x0000000114147836 */ /* 0x000fce0000000000 */
.L_x_33:
[----:B------:R-:W-:Y:S01]  /*29d0*/  IMAD.WIDE.U32 R14, R11, R10, RZ ;  /* 0x0000000a0b0e7225 */ /* 0x000fe200078e00ff */
[----:B------:R-:W-:Y:S01]  /*29e0*/  UMOV UR4, URZ ;  /* 0x000000ff00047c82 */ /* 0x000fe20008000000 */
[----:B------:R-:W-:Y:S02]  /*29f0*/  BSSY.RECONVERGENT B2, `(.L_x_14) ;  /* 0x0000039000027945 */ /* 0x000fe40003800200 */
[-C--:B------:R-:W-:Y:S02]  /*2a00*/  IMAD R21, R9, R12.reuse, RZ ;  /* 0x0000000c09157224 */ /* 0x080fe400078e02ff */
[----:B------:R-:W-:-:S04]  /*2a10*/  IMAD.WIDE.U32 R24, R11, R12, RZ ;  /* 0x0000000c0b187225 */ /* 0x000fc800078e00ff */
[----:B------:R-:W-:Y:S02]  /*2a20*/  VIADD R12, R15, UR4 ;  /* 0x000000040f0c7c36 */ /* 0x000fe40008000000 */
[----:B------:R-:W-:-:S03]  /*2a30*/  IMAD.WIDE.U32 R16, R11, R9, RZ ;  /* 0x000000090b107225 */ /* 0x000fc600078e00ff */
[C-C-:B------:R-:W-:Y:S01]  /*2a40*/  SHF.R.U64 R27, R14.reuse, 0x1f, R12.reuse ;  /* 0x0000001f0e1b7819 */ /* 0x140fe2000000120c */
[----:B------:R-:W-:Y:S01]  /*2a50*/  IMAD.IADD R21, R25, 0x1, R21 ;  /* 0x0000000119157824 */ /* 0x000fe200078e0215 */
[----:B------:R-:W-:Y:S01]  /*2a60*/  SHF.R.U32.HI R12, RZ, 0x1f, R12 ;  /* 0x0000001fff0c7819 */ /* 0x000fe2000001160c */
[----:B------:R-:W-:Y:S02]  /*2a70*/  IMAD.SHL.U32 R26, R14, 0x2, RZ ;  /* 0x000000020e1a7824 */ /* 0x000fe400078e00ff */
[----:B------:R-:W-:Y:S01]  /*2a80*/  VIADD R17, R17, UR4 ;  /* 0x0000000411117c36 */ /* 0x000fe20008000000 */
[----:B------:R-:W-:Y:S01]  /*2a90*/  SHF.L.U64.HI R21, R24, 0x1, R21 ;  /* 0x0000000118157819 */ /* 0x000fe20000010215 */
[----:B------:R-:W-:Y:S02]  /*2aa0*/  IMAD.MOV.U32 R14, RZ, RZ, RZ ;  /* 0x000000ffff0e7224 */ /* 0x000fe400078e00ff */
[----:B------:R-:W-:Y:S01]  /*2ab0*/  IMAD.MOV.U32 R15, RZ, RZ, R16 ;  /* 0x000000ffff0f7224 */ /* 0x000fe200078e0010 */
[----:B------:R-:W-:Y:S01]  /*2ac0*/  LOP3.LUT R21, R26, 0x1, R21, 0xf8, !PT ;  /* 0x000000011a157812 */ /* 0x000fe200078ef815 */
[----:B------:R-:W-:-:S02]  /*2ad0*/  IMAD.SHL.U32 R23, R24, 0x2, RZ ;  /* 0x0000000218177824 */ /* 0x000fc400078e00ff */
[----:B------:R-:W-:Y:S01]  /*2ae0*/  IMAD.WIDE.U32 R24, R11, R11, R14 ;  /* 0x0000000b0b187225 */ /* 0x000fe200078e000e */
[----:B------:R-:W-:Y:S02]  /*2af0*/  SHF.R.U64 R15, R16, 0x1f, R17 ;  /* 0x0000001f100f7819 */ /* 0x000fe40000001211 */
[----:B------:R-:W-:Y:S01]  /*2b00*/  LOP3.LUT R23, R23, 0xfffffffe, RZ, 0xc0, !PT ;  /* 0xfffffffe17177812 */ /* 0x000fe200078ec0ff */
[----:B------:R-:W-:Y:S01]  /*2b10*/  VIADD R25, R25, UR4 ;  /* 0x0000000419197c36 */ /* 0x000fe20008000000 */
[----:B------:R-:W-:Y:S01]  /*2b20*/  LOP3.LUT R14, R27, 0xfffffffe, RZ, 0xc0, !PT ;  /* 0xfffffffe1b0e7812 */ /* 0x000fe200078ec0ff */
[----:B------:R-:W-:Y:S01]  /*2b30*/  IMAD.SHL.U32 R10, R10, 0x2, RZ ;  /* 0x000000020a0a7824 */ /* 0x000fe200078e00ff */
[----:B------:R-:W-:Y:S02]  /*2b40*/  LOP3.LUT R15, R15, 0xfffffffe, RZ, 0xc0, !PT ;  /* 0xfffffffe0f0f7812 */ /* 0x000fe400078ec0ff */
[----:B------:R-:W-:Y:S02]  /*2b50*/  IADD3 R11, P2, PT, RZ, R24, RZ ;  /* 0x00000018ff0b7210 */ /* 0x000fe40007f5e0ff */
[----:B------:R-:W-:-:S02]  /*2b60*/  IADD3 R14, P3, P4, R15, R23, R14 ;  /* 0x000000170f0e7210 */ /* 0x000fc40007c7e00e */
[----:B------:R-:W-:Y:S02]  /*2b70*/  SHF.R.U32.HI R15, RZ, 0x1f, R17 ;  /* 0x0000001fff0f7819 */ /* 0x000fe40000011611 */
[----:B------:R-:W-:Y:S02]  /*2b80*/  ISETP.GE.U32.AND P0, PT, R24, RZ, PT ;  /* 0x000000ff1800720c */ /* 0x000fe40003f06070 */
[----:B------:R-:W-:Y:S02]  /*2b90*/  ISETP.GE.U32.AND P1, PT, R11, R24, PT ;  /* 0x000000180b00720c */ /* 0x000fe40003f26070 */
[----:B------:R-:W-:Y:S01]  /*2ba0*/  LOP3.LUT R24, R12, 0x1, RZ, 0xc0, !PT ;  /* 0x000000010c187812 */ /* 0x000fe200078ec0ff */
[----:B------:R-:W-:Y:S01]  /*2bb0*/  IMAD.X R12, R25, 0x1, R16, P2 ;  /* 0x00000001190c7824 */ /* 0x000fe200010e0610 */
[----:B------:R-:W-:Y:S02]  /*2bc0*/  LOP3.LUT R15, R15, 0x1, RZ, 0xc0, !PT ;  /* 0x000000010f0f7812 */ /* 0x000fe400078ec0ff */
[----:B------:R-:W-:-:S02]  /*2bd0*/  ISETP.GE.U32.AND.EX P0, PT, R25, R16, PT, P0 ;  /* 0x000000101900720c */ /* 0x000fc40003f06100 */
[----:B------:R-:W-:Y:S02]  /*2be0*/  IADD3.X R15, PT, PT, R15, R21, R24, P3, P4 ;  /* 0x000000150f0f7210 */ /* 0x000fe40001fe8418 */
[----:B------:R-:W-:Y:S02]  /*2bf0*/  ISETP.GE.U32.AND.EX P1, PT, R12, R25, PT, P1 ;  /* 0x000000190c00720c */ /* 0x000fe40003f26110 */
[----:B------:R-:W-:Y:S01]  /*2c00*/  SEL R16, RZ, 0x1, P0 ;  /* 0x00000001ff107807 */ /* 0x000fe20000000000 */
[----:B------:R-:W-:Y:S01]  /*2c10*/  IMAD.WIDE.U32 R14, R9, R9, R14 ;  /* 0x00000009090e7225 */ /* 0x000fe200078e000e */
[----:B------:R-:W-:-:S03]  /*2c20*/  SEL R17, RZ, 0x1, P1 ;  /* 0x00000001ff117807 */ /* 0x000fc60000800000 */
[----:B------:R-:W-:Y:S01]  /*2c30*/  IMAD R9, R10, R9, RZ ;  /* 0x000000090a097224 */ /* 0x000fe200078e02ff */
[----:B------:R-:W-:-:S03]  /*2c40*/  IADD3 R10, P0, P1, R17, R14, R16 ;  /* 0x0000000e110a7210 */ /* 0x000fc6000791e010 */
[----:B------:R-:W-:-:S05]  /*2c50*/  IMAD.IADD R14, R15, 0x1, R9 ;  /* 0x000000010f0e7824 */ /* 0x000fca00078e0209 */
[----:B------:R-:W-:-:S07]  /*2c60*/  IADD3.X R14, PT, PT, RZ, R14, RZ, P0, P1 ;  /* 0x0000000eff0e7210 */ /* 0x000fce00007e24ff */
.L_x_15:
[----:B----4-:R-:W-:Y:S01]  /*2c70*/  ISETP.GE.U32.AND P2, PT, R11, UR12, PT ;  /* 0x0000000c0b007c0c */ /* 0x010fe2000bf46070 */
[----:B------:R-:W-:Y:S01]  /*2c80*/  IMAD.MOV.U32 R17, RZ, RZ, R10 ;  /* 0x000000ffff117224 */ /* 0x000fe200078e000a */
[C---:B------:R-:W-:Y:S01]  /*2c90*/  ISETP.GT.U32.AND P1, PT, R10.reuse, UR14, PT ;  /* 0x0000000e0a007c0c */ /* 0x040fe2000bf24070 */
[----:B------:R-:W-:Y:S01]  /*2ca0*/  IMAD.MOV.U32 R15, RZ, RZ, R11 ;  /* 0x000000ffff0f7224 */ /* 0x000fe200078e000b */
[----:B------:R-:W-:Y:S01]  /*2cb0*/  ISETP.NE.U32.AND P0, PT, R10, UR14, PT ;  /* 0x0000000e0a007c0c */ /* 0x000fe2000bf05070 */
[----:B------:R-:W-:Y:S01]  /*2cc0*/  IMAD.MOV.U32 R21, RZ, RZ, R14 ;  /* 0x000000ffff157224 */ /* 0x000fe200078e000e */
[----:B------:R-:W-:Y:S01]  /*2cd0*/  ISETP.GE.U32.AND.EX P2, PT, R12, UR13, PT, P2 ;  /* 0x0000000d0c007c0c */ /* 0x000fe2000bf46120 */
[----:B------:R-:W-:Y:S01]  /*2ce0*/  IMAD.MOV.U32 R16, RZ, RZ, R12 ;  /* 0x000000ffff107224 */ /* 0x000fe200078e000c */
[C---:B------:R-:W-:Y:S02]  /*2cf0*/  ISETP.GT.U32.AND.EX P1, PT, R14.reuse, UR15, PT, P1 ;  /* 0x0000000f0e007c0c */ /* 0x040fe4000bf24110 */
[----:B------:R-:W-:-:S04]  /*2d00*/  ISETP.NE.OR.EX P0, PT, R14, UR15, !P2, P0 ;  /* 0x0000000f0e007c0c */ /* 0x000fc8000d705700 */
[----:B------:R-:W-:-:S13]  /*2d10*/  PLOP3.LUT P0, PT, P1, P0, PT, 0x8, 0x80 ;  /* 0x000000000080781c */ /* 0x000fda0000f00170 */
[----:B------:R-:W-:Y:S02]  /*2d20*/  @!P0 SEL R9, RZ, 0xffffffff, P2 ;  /* 0xffffffffff098807 */ /* 0x000fe40001000000 */
[----:B------:R-:W-:Y:S02]  /*2d30*/  @!P0 IADD3 R11, P1, PT, R11, -UR12, RZ ;  /* 0x8000000c0b0b8c10 */ /* 0x000fe4000ff3e0ff */
[C---:B------:R-:W-:Y:S02]  /*2d40*/  @!P0 IADD3 R10, P2, P3, R9.reuse, -UR14, R10 ;  /* 0x8000000e090a8c10 */ /* 0x040fe4000fb5e00a */
[----:B------:R-:W-:Y:S02]  /*2d50*/  @!P0 IADD3.X R12, PT, PT, R12, ~UR13, RZ, P1, !PT ;  /* 0x8000000d0c0c8c10 */ /* 0x000fe40008ffe4ff */
[----:B------:R-:W-:Y:S01]  /*2d60*/  @!P0 IADD3.X R14, PT, PT, R9, ~UR15, R14, P2, P3 ;  /* 0x8000000f090e8c10 */ /* 0x000fe200097e640e */
[----:B------:R-:W-:Y:S08]  /*2d70*/  @!P0 BRA `(.L_x_15) ;  /* 0xfffffffc00bc8947 */ /* 0x000ff0000383ffff */
[----:B0-----:R-:W-:Y:S05]  /*2d80*/  BSYNC.RECONVERGENT B2 ;  /* 0x0000000000027941 */ /* 0x001fea0003800200 */
.L_x_14:
[----:B------:R-:W-:Y:S01]  /*2d90*/  IADD3 R11, P0, PT, R20, R15, RZ ;  /* 0x0000000f140b7210 */ /* 0x000fe20007f1e0ff */
[----:B------:R-:W-:Y:S04]  /*2da0*/  BSSY.RECONVERGENT B2, `(.L_x_16) ;  /* 0x0000014000027945 */ /* 0x000fe80003800200 */
[----:B------:R-:W-:Y:S01]  /*2db0*/  IMAD.X R9, RZ, RZ, R16, P0 ;  /* 0x000000ffff097224 */ /* 0x000fe200000e0610 */
[----:B------:R-:W-:-:S04]  /*2dc0*/  ISETP.GE.U32.AND P0, PT, R11, R20, PT ;  /* 0x000000140b00720c */ /* 0x000fc80003f06070 */
[----:B------:R-:W-:-:S04]  /*2dd0*/  ISETP.GE.U32.AND.EX P0, PT, R9, RZ, PT, P0 ;  /* 0x000000ff0900720c */ /* 0x000fc80003f06100 */
[----:B------:R-:W-:-:S04]  /*2de0*/  SEL R10, RZ, 0x1, P0 ;  /* 0x00000001ff0a7807 */ /* 0x000fc80000000000 */
[----:B------:R-:W-:-:S05]  /*2df0*/  IADD3 R10, P0, PT, R17, R10, RZ ;  /* 0x0000000a110a7210 */ /* 0x000fca0007f1e0ff */
[----:B------:R-:W-:-:S08]  /*2e00*/  IMAD.X R12, RZ, RZ, R21, P0 ;  /* 0x000000ffff0c7224 */ /* 0x000fd000000e0615 */
.L_x_17:
[----:B------:R-:W-:Y:S02]  /*2e10*/  ISETP.GE.U32.AND P2, PT, R11, UR16, PT ;  /* 0x000000100b007c0c */ /* 0x000fe4000bf46070 */
[C---:B------:R-:W-:Y:S02]  /*2e20*/  ISETP.GT.U32.AND P1, PT, R10.reuse, UR18, PT ;  /* 0x000000120a007c0c */ /* 0x040fe4000bf24070 */
[----:B------:R-:W-:Y:S02]  /*2e30*/  ISETP.NE.U32.AND P0, PT, R10, UR18, PT ;  /* 0x000000120a007c0c */ /* 0x000fe4000bf05070 */
[----:B------:R-:W-:Y:S02]  /*2e40*/  ISETP.GE.U32.AND.EX P2, PT, R9, UR17, PT, P2 ;  /* 0x0000001109007c0c */ /* 0x000fe4000bf46120 */
[C---:B------:R-:W-:Y:S02]  /*2e50*/  ISETP.GT.U32.AND.EX P1, PT, R12.reuse, UR19, PT, P1 ;  /* 0x000000130c007c0c */ /* 0x040fe4000bf24110 */
[----:B------:R-:W-:-:S04]  /*2e60*/  ISETP.NE.OR.EX P0, PT, R12, UR19, !P2, P0 ;  /* 0x000000130c007c0c */ /* 0x000fc8000d705700 */
[----:B------:R-:W-:-:S13]  /*2e70*/  PLOP3.LUT P0, PT, P1, P0, PT, 0x8, 0x80 ;  /* 0x000000000080781c */ /* 0x000fda0000f00170 */
[----:B------:R-:W-:Y:S02]  /*2e80*/  @!P0 SEL R15, RZ, 0xffffffff, P2 ;  /* 0xffffffffff0f8807 */ /* 0x000fe40001000000 */
[----:B------:R-:W-:Y:S02]  /*2e90*/  @!P0 IADD3 R11, P1, PT, R11, -UR16, RZ ;  /* 0x800000100b0b8c10 */ /* 0x000fe4000ff3e0ff */
[----:B------:R-:W-:Y:S02]  /*2ea0*/  @!P0 IADD3 R10, P2, P3, R15, -UR18, R10 ;  /* 0x800000120f0a8c10 */ /* 0x000fe4000fb5e00a */
[----:B------:R-:W-:Y:S02]  /*2eb0*/  @!P0 IADD3.X R9, PT, PT, R9, ~UR17, RZ, P1, !PT ;  /* 0x8000001109098c10 */ /* 0x000fe40008ffe4ff */
[----:B------:R-:W-:Y:S01]  /*2ec0*/  @!P0 IADD3.X R12, PT, PT, R15, ~UR19, R12, P2, P3 ;  /* 0x800000130f0c8c10 */ /* 0x000fe200097e640c */
[----:B------:R-:W-:Y:S08]  /*2ed0*/  @!P0 BRA `(.L_x_17) ;  /* 0xfffffffc00cc8947 */ /* 0x000ff0000383ffff */
[----:B------:R-:W-:Y:S05]  /*2ee0*/  BSYNC.RECONVERGENT B2 ;  /* 0x0000000000027941 */ /* 0x000fea0003800200 */
.L_x_16:
[-C--:B------:R-:W-:Y:S01]  /*2ef0*/  IMAD R21, R22, R19.reuse, RZ ;  /* 0x0000001316157224 */ /* 0x080fe200078e02ff */
[----:B------:R-:W-:Y:S01]  /*2f00*/  UMOV UR4, URZ ;  /* 0x000000ff00047c82 */ /* 0x000fe20008000000 */
[C---:B------:R-:W-:Y:S01]  /*2f10*/  IMAD.WIDE.U32 R24, R18.reuse, R19, RZ ;  /* 0x0000001312187225 */ /* 0x040fe200078e00ff */
[----:B------:R-:W-:Y:S03]  /*2f20*/  BSSY.RECONVERGENT B2, `(.L_x_18) ;  /* 0x0000039000027945 */ /* 0x000fe60003800200 */
[----:B------:R-:W-:-:S04]  /*2f30*/  IMAD.WIDE.U32 R16, R18, R13, RZ ;  /* 0x0000000d12107225 */ /* 0x000fc800078e00ff */
[----:B------:R-:W-:Y:S02]  /*2f40*/  IMAD.IADD R21, R25, 0x1, R21 ;  /* 0x0000000119157824 */ /* 0x000fe400078e0215 */
[----:B------:R-:W-:-:S03]  /*2f50*/  IMAD.WIDE.U32 R14, R18, R22, RZ ;  /* 0x00000016120e7225 */ /* 0x000fc600078e00ff */
[C---:B------:R-:W-:Y:S01]  /*2f60*/  SHF.L.U64.HI R21, R24.reuse, 0x1, R21 ;  /* 0x0000000118157819 */ /* 0x040fe20000010215 */
[----:B------:R-:W-:Y:S02]  /*2f70*/  VIADD R19, R17, UR4 ;  /* 0x0000000411137c36 */ /* 0x000fe40008000000 */
[----:B------:R-:W-:Y:S02]  /*2f80*/  VIADD R15, R15, UR4 ;  /* 0x000000040f0f7c36 */ /* 0x000fe40008000000 */
[----:B------:R-:W-:Y:S01]  /*2f90*/  IMAD.SHL.U32 R25, R24, 0x2, RZ ;  /* 0x0000000218197824 */ /* 0x000fe200078e00ff */
[C---:B------:R-:W-:Y:S01]  /*2fa0*/  SHF.R.U64 R23, R16.reuse, 0x1f, R19 ;  /* 0x0000001f10177819 */ /* 0x040fe20000001213 */
[----:B------:R-:W-:Y:S01]  /*2fb0*/  IMAD.SHL.U32 R24, R16, 0x2, RZ ;  /* 0x0000000210187824 */ /* 0x000fe200078e00ff */
[----:B------:R-:W-:Y:S01]  /*2fc0*/  SHF.R.U64 R26, R14, 0x1f, R15 ;  /* 0x0000001f0e1a7819 */ /* 0x000fe2000000120f */
[----:B------:R-:W-:Y:S01]  /*2fd0*/  IMAD.MOV.U32 R16, RZ, RZ, RZ ;  /* 0x000000ffff107224 */ /* 0x000fe200078e00ff */
[----:B------:R-:W-:Y:S01]  /*2fe0*/  LOP3.LUT R25, R25, 0xfffffffe, RZ, 0xc0, !PT ;  /* 0xfffffffe19197812 */ /* 0x000fe200078ec0ff */
[----:B------:R-:W-:Y:S01]  /*2ff0*/  IMAD.MOV.U32 R17, RZ, RZ, R14 ;  /* 0x000000ffff117224 */ /* 0x000fe200078e000e */
[----:B------:R-:W-:Y:S01]  /*3000*/  LOP3.LUT R24, R24, 0x1, R21, 0xf8, !PT ;  /* 0x0000000118187812 */ /* 0x000fe200078ef815 */
[----:B------:R-:W-:Y:S01]  /*3010*/  IMAD.SHL.U32 R13, R13, 0x2, RZ ;  /* 0x000000020d0d7824 */ /* 0x000fe200078e00ff */
[----:B------:R-:W-:Y:S01]  /*3020*/  SHF.R.U32.HI R19, RZ, 0x1f, R19 ;  /* 0x0000001fff137819 */ /* 0x000fe20000011613 */
[----:B------:R-:W-:Y:S01]  /*3030*/  IMAD.WIDE.U32 R16, R18, R18, R16 ;  /* 0x0000001212107225 */ /* 0x000fe200078e0010 */
[----:B------:R-:W-:-:S02]  /*3040*/  LOP3.LUT R18, R23, 0xfffffffe, RZ, 0xc0, !PT ;  /* 0xfffffffe17127812 */ /* 0x000fc400078ec0ff */
[----:B------:R-:W-:Y:S01]  /*3050*/  LOP3.LUT R23, R26, 0xfffffffe, RZ, 0xc0, !PT ;  /* 0xfffffffe1a177812 */ /* 0x000fe200078ec0ff */
[----:B------:R-:W-:Y:S01]  /*3060*/  IMAD R13, R13, R22, RZ ;  /* 0x000000160d0d7224 */ /* 0x000fe200078e02ff */
[-C--:B------:R-:W-:Y:S02]  /*3070*/  IADD3 R21, P2, PT, RZ, R16.reuse, RZ ;  /* 0x00000010ff157210 */ /* 0x080fe40007f5e0ff */
[----:B------:R-:W-:Y:S01]  /*3080*/  IADD3 R18, P3, P4, R23, R25, R18 ;  /* 0x0000001917127210 */ /* 0x000fe20007c7e012 */
[----:B------:R-:W-:Y:S01]  /*3090*/  VIADD R23, R17, UR4 ;  /* 0x0000000411177c36 */ /* 0x000fe20008000000 */
[----:B------:R-:W-:Y:S02]  /*30a0*/  SHF.R.U32.HI R15, RZ, 0x1f, R15 ;  /* 0x0000001fff0f7819 */ /* 0x000fe4000001160f */
[----:B------:R-:W-:Y:S02]  /*30b0*/  ISETP.GE.U32.AND P0, PT, R16, RZ, PT ;  /* 0x000000ff1000720c */ /* 0x000fe40003f06070 */
[----:B------:R-:W-:-:S02]  /*30c0*/  ISETP.GE.U32.AND P1, PT, R21, R16, PT ;  /* 0x000000101500720c */ /* 0x000fc40003f26070 */
[----:B------:R-:W-:Y:S02]  /*30d0*/  LOP3.LUT R17, R19, 0x1, RZ, 0xc0, !PT ;  /* 0x0000000113117812 */ /* 0x000fe400078ec0ff */
[----:B------:R-:W-:Y:S01]  /*30e0*/  LOP3.LUT R16, R15, 0x1, RZ, 0xc0, !PT ;  /* 0x000000010f107812 */ /* 0x000fe200078ec0ff */
[C---:B------:R-:W-:Y:S01]  /*30f0*/  IMAD.X R15, R23.reuse, 0x1, R14, P2 ;  /* 0x00000001170f7824 */ /* 0x040fe200010e060e */
[----:B------:R-:W-:Y:S02]  /*3100*/  ISETP.GE.U32.AND.EX P0, PT, R23, R14, PT, P0 ;  /* 0x0000000e1700720c */ /* 0x000fe40003f06100 */
[----:B------:R-:W-:Y:S02]  /*3110*/  IADD3.X R19, PT, PT, R16, R24, R17, P3, P4 ;  /* 0x0000001810137210 */ /* 0x000fe40001fe8411 */
[----:B------:R-:W-:Y:S02]  /*3120*/  ISETP.GE.U32.AND.EX P1, PT, R15, R23, PT, P1 ;  /* 0x000000170f00720c */ /* 0x000fe40003f26110 */
[----:B------:R-:W-:Y:S01]  /*3130*/  SEL R14, RZ, 0x1, P0 ;  /* 0x00000001ff0e7807 */ /* 0x000fe20000000000 */
[----:B------:R-:W-:Y:S01]  /*3140*/  IMAD.WIDE.U32 R18, R22, R22, R18 ;  /* 0x0000001616127225 */ /* 0x000fe200078e0012 */
[----:B------:R-:W-:-:S03]  /*3150*/  SEL R17, RZ, 0x1, P1 ;  /* 0x00000001ff117807 */ /* 0x000fc60000800000 */
[----:B------:R-:W-:Y:S01]  /*3160*/  IMAD.IADD R16, R19, 0x1, R13 ;  /* 0x0000000113107824 */ /* 0x000fe200078e020d */
[----:B------:R-:W-:-:S04]  /*3170*/  IADD3 R14, P0, P1, R17, R18, R14 ;  /* 0x00000012110e7210 */ /* 0x000fc8000791e00e */
[----:B------:R-:W-:-:S09]  /*3180*/  IADD3.X R16, PT, PT, RZ, R16, RZ, P0, P1 ;  /* 0x00000010ff107210 */ /* 0x000fd200007e24ff */
.L_x_19:
[----:B------:R-:W0:Y:S01]  /*3190*/  LDCU.128 UR8, c[0x0][0x380] ;  /* 0x00007000ff0877ac */ /* 0x000e220008000c00 */
[----:B------:R-:W-:Y:S02]  /*31a0*/  IMAD.MOV.U32 R19, RZ, RZ, R14 ;  /* 0x000000ffff137224 */ /* 0x000fe400078e000e */
[----:B------:R-:W-:Y:S02]  /*31b0*/  IMAD.MOV.U32 R17, RZ, RZ, R21 ;  /* 0x000000ffff117224 */ /* 0x000fe400078e0015 */
[----:B------:R-:W-:Y:S02]  /*31c0*/  IMAD.MOV.U32 R22, RZ, RZ, R16 ;  /* 0x000000ffff167224 */ /* 0x000fe400078e0010 */
[----:B------:R-:W-:Y:S01]  /*31d0*/  IMAD.MOV.U32 R18, RZ, RZ, R15 ;  /* 0x000000ffff127224 */ /* 0x000fe200078e000f */
[----:B0-----:R-:W-:Y:S02]  /*31e0*/  ISETP.GE.U32.AND P2, PT, R21, UR8, PT ;  /* 0x0000000815007c0c */ /* 0x001fe4000bf46070 */
[----:B------:R-:W-:-:S02]  /*31f0*/  ISETP.GT.U32.AND P1, PT, R14, UR10, PT ;  /* 0x0000000a0e007c0c */ /* 0x000fc4000bf24070 */
        /* <DEDUP_REMOVED lines=12> */
.L_x_18:
[-C--:B------:R-:W-:Y:S01]  /*32c0*/  IADD3 R15, P1, PT, R20, R17.reuse, RZ ;  /* 0x00000011140f7210 */ /* 0x080fe20007f3e0ff */
[----:B------:R-:W-:Y:S03]  /*32d0*/  BSSY.RECONVERGENT B2, `(.L_x_20) ;  /* 0x0000019000027945 */ /* 0x000fe60003800200 */
[----:B------:R-:W-:Y:S01]  /*32e0*/  ISETP.GE.U32.AND P0, PT, R15, R17, PT ;  /* 0x000000110f00720c */ /* 0x000fe20003f06070 */
[----:B------:R-:W-:-:S05]  /*32f0*/  IMAD.X R17, RZ, RZ, R18, P1 ;  /* 0x000000ffff117224 */ /* 0x000fca00008e0612 */
[----:B------:R-:W-:-:S04]  /*3300*/  ISETP.GE.U32.AND.EX P0, PT, R17, R18, PT, P0 ;  /* 0x000000121100720c */ /* 0x000fc80003f06100 */
[----:B------:R-:W-:-:S04]  /*3310*/  SEL R14, RZ, 0x1, P0 ;  /* 0x00000001ff0e7807 */ /* 0x000fc80000000000 */
[----:B------:R-:W-:-:S05]  /*3320*/  IADD3 R14, P0, PT, R19, R14, RZ ;  /* 0x0000000e130e7210 */ /* 0x000fca0007f1e0ff */
[----:B------:R-:W-:-:S08]  /*3330*/  IMAD.X R16, RZ, RZ, R22, P0 ;  /* 0x000000ffff107224 */ /* 0x000fd000000e0616 */
.L_x_21:
        /* <DEDUP_REMOVED lines=19> */
.L_x_20:
[-C--:B------:R-:W-:Y:S01]  /*3470*/  IMAD.WIDE.U32 R14, R24, R25.reuse, RZ ;  /* 0x00000019180e7225 */ /* 0x080fe200078e00ff */
[----:B------:R-:W-:Y:S01]  /*3480*/  UMOV UR5, URZ ;  /* 0x000000ff00057c82 */ /* 0x000fe20008000000 */
[----:B------:R-:W-:Y:S01]  /*3490*/  UMOV UR4, URZ ;  /* 0x000000ff00047c82 */ /* 0x000fe20008000000 */
[----:B------:R-:W-:Y:S01]  /*34a0*/  BSSY.RECONVERGENT B2, `(.L_x_22) ;  /* 0x0000037000027945 */ /* 0x000fe20003800200 */
[----:B------:R-:W-:-:S04]  /*34b0*/  IMAD.WIDE.U32 R16, R22, R25, RZ ;  /* 0x0000001916107225 */ /* 0x000fc800078e00ff */
[----:B------:R-:W-:Y:S02]  /*34c0*/  IMAD R15, R21, R24, R15 ;  /* 0x00000018150f7224 */ /* 0x000fe400078e020f */
[----:B------:R-:W-:-:S04]  /*34d0*/  IMAD.WIDE.U32 R18, R25, R21, RZ ;  /* 0x0000001519127225 */ /* 0x000fc800078e00ff */
[----:B------:R-:W-:Y:S01]  /*34e0*/  VIADD R23, R17, UR5 ;  /* 0x0000000511177c36 */ /* 0x000fe20008000000 */
[C---:B------:R-:W-:Y:S01]  /*34f0*/  SHF.L.U64.HI R17, R14.reuse, 0x1, R15 ;  /* 0x000000010e117819 */ /* 0x040fe2000001020f */
[----:B------:R-:W-:Y:S02]  /*3500*/  IMAD.SHL.U32 R24, R14, 0x2, RZ ;  /* 0x000000020e187824 */ /* 0x000fe400078e00ff */
[----:B------:R-:W-:Y:S01]  /*3510*/  VIADD R13, R19, UR4 ;  /* 0x00000004130d7c36 */ /* 0x000fe20008000000 */
[----:B------:R-:W-:Y:S01]  /*3520*/  SHF.R.U64 R19, R16, 0x1f, R23 ;  /* 0x0000001f10137819 */ /* 0x000fe20000001217 */
[----:B------:R-:W-:Y:S01]  /*3530*/  IMAD.MOV.U32 R14, RZ, RZ, RZ ;  /* 0x000000ffff0e7224 */ /* 0x000fe200078e00ff */
[----:B------:R-:W-:Y:S01]  /*3540*/  LOP3.LUT R24, R24, 0xfffffffe, RZ, 0xc0, !PT ;  /* 0xfffffffe18187812 */ /* 0x000fe200078ec0ff */
[----:B------:R-:W-:Y:S01]  /*3550*/  IMAD.MOV.U32 R15, RZ, RZ, R18 ;  /* 0x000000ffff0f7224 */ /* 0x000fe200078e0012 */
[----:B------:R-:W-:Y:S01]  /*3560*/  SHF.L.W.U32.HI R16, R13, 0x1, R16 ;  /* 0x000000010d107819 */ /* 0x000fe20000010e10 */
[----:B------:R-:W-:Y:S01]  /*3570*/  IMAD.SHL.U32 R22, R22, 0x2, RZ ;  /* 0x0000000216167824 */ /* 0x000fe200078e00ff */
[----:B------:R-:W-:Y:S01]  /*3580*/  SHF.L.W.U32.HI R13, R18, 0x1, R13 ;  /* 0x00000001120d7819 */ /* 0x000fe20000010e0d */
[----:B------:R-:W-:Y:S01]  /*3590*/  IMAD.WIDE.U32 R14, R25, R25, R14 ;  /* 0x00000019190e7225 */ /* 0x000fe200078e000e */
[----:B------:R-:W-:-:S02]  /*35a0*/  LOP3.LUT R19, R19, 0xfffffffe, RZ, 0xc0, !PT ;  /* 0xfffffffe13137812 */ /* 0x000fc400078ec0ff */
[----:B------:R-:W-:Y:S01]  /*35b0*/  LOP3.LUT R13, R13, 0xfffffffe, RZ, 0xc0, !PT ;  /* 0xfffffffe0d0d7812 */ /* 0x000fe200078ec0ff */
[----:B------:R-:W-:Y:S01]  /*35c0*/  VIADD R27, R15, UR4 ;  /* 0x000000040f1b7c36 */ /* 0x000fe20008000000 */
[-C--:B------:R-:W-:Y:S02]  /*35d0*/  IADD3 R25, P2, PT, RZ, R14.reuse, RZ ;  /* 0x0000000eff197210 */ /* 0x080fe40007f5e0ff */
[----:B------:R-:W-:Y:S02]  /*35e0*/  SHF.R.U32.HI R23, RZ, 0x1f, R23 ;  /* 0x0000001fff177819 */ /* 0x000fe40000011617 */
[----:B------:R-:W-:Y:S02]  /*35f0*/  ISETP.GE.U32.AND P0, PT, R14, RZ, PT ;  /* 0x000000ff0e00720c */ /* 0x000fe40003f06070 */
[----:B------:R-:W-:Y:S02]  /*3600*/  ISETP.GE.U32.AND P1, PT, R25, R14, PT ;  /* 0x0000000e1900720c */ /* 0x000fe40003f26070 */
[----:B------:R-:W-:-:S02]  /*3610*/  IADD3 R14, P3, P4, R19, R13, R24 ;  /* 0x0000000d130e7210 */ /* 0x000fc40007c7e018 */
[----:B------:R-:W-:Y:S02]  /*3620*/  LOP3.LUT R17, R17, 0x1, RZ, 0xc0, !PT ;  /* 0x0000000111117812 */ /* 0x000fe400078ec0ff */
[----:B------:R-:W-:Y:S02]  /*3630*/  LOP3.LUT R13, R23, 0x1, RZ, 0xc0, !PT ;  /* 0x00000001170d7812 */ /* 0x000fe400078ec0ff */
[C---:B------:R-:W-:Y:S01]  /*3640*/  ISETP.GE.U32.AND.EX P0, PT, R27.reuse, R18, PT, P0 ;  /* 0x000000121b00720c */ /* 0x040fe20003f06100 */
[----:B------:R-:W-:Y:S01]  /*3650*/  IMAD.X R18, R27, 0x1, R18, P2 ;  /* 0x000000011b127824 */ /* 0x000fe200010e0612 */
[----:B------:R-:W-:Y:S02]  /*3660*/  IADD3.X R15, PT, PT, R13, R16, R17, P3, P4 ;  /* 0x000000100d0f7210 */ /* 0x000fe40001fe8411 */
[----:B------:R-:W-:Y:S02]  /*3670*/  SEL R16, RZ, 0x1, P0 ;  /* 0x00000001ff107807 */ /* 0x000fe40000000000 */
[----:B------:R-:W-:Y:S01]  /*3680*/  ISETP.GE.U32.AND.EX P1, PT, R18, R27, PT, P1 ;  /* 0x0000001b1200720c */ /* 0x000fe20003f26110 */
[----:B------:R-:W-:-:S03]  /*3690*/  IMAD.WIDE.U32 R14, R21, R21, R14 ;  /* 0x00000015150e7225 */ /* 0x000fc600078e000e */
[----:B------:R-:W-:Y:S01]  /*36a0*/  SEL R13, RZ, 0x1, P1 ;  /* 0x00000001ff0d7807 */ /* 0x000fe20000800000 */
[----:B------:R-:W-:-:S03]  /*36b0*/  IMAD R21, R22, R21, RZ ;  /* 0x0000001516157224 */ /* 0x000fc600078e02ff */
[----:B------:R-:W-:Y:S01]  /*36c0*/  IADD3 R14, P0, P1, R13, R14, R16 ;  /* 0x0000000e0d0e7210 */ /* 0x000fe2000791e010 */
[----:B------:R-:W-:-:S05]  /*36d0*/  IMAD.IADD R15, R15, 0x1, R21 ;  /* 0x000000010f0f7824 */ /* 0x000fca00078e0215 */
[----:B------:R-:W-:-:S07]  /*36e0*/  IADD3.X R16, PT, PT, RZ, R15, RZ, P0, P1 ;  /* 0x0000000fff107210 */ /* 0x000fce00007e24ff */
.L_x_23:
        /* <DEDUP_REMOVED lines=18> */
[----:B------:R-:W-:Y:S05]  /*3810*/  BSYNC.RECONVERGENT B2 ;  /* 0x0000000000027941 */ /* 0x000fea0003800200 */
.L_x_22:
        /* <DEDUP_REMOVED lines=8> */
.L_x_25:
[----:B------:R-:W0:Y:S08]  /*38a0*/  LDC.64 R14, c[0x0][0x380] ;  /* 0x0000e000ff0e7b82 */ /* 0x000e300000000a00 */
[----:B------:R-:W1:Y:S01]  /*38b0*/  LDC.64 R16, c[0x0][0x388] ;  /* 0x0000e200ff107b82 */ /* 0x000e620000000a00 */
[----:B0-----:R-:W-:-:S04]  /*38c0*/  ISETP.GE.U32.AND P2, PT, R18, R14, PT ;  /* 0x0000000e1200720c */ /* 0x001fc80003f46070 */
[----:B------:R-:W-:Y:S02]  /*38d0*/  ISETP.GE.U32.AND.EX P2, PT, R22, R15, PT, P2 ;  /* 0x0000000f1600720c */ /* 0x000fe40003f46120 */
[CC--:B-1----:R-:W-:Y:S02]  /*38e0*/  ISETP.GT.U32.AND P1, PT, R13.reuse, R16.reuse, PT ;  /* 0x000000100d00720c */ /* 0x0c2fe40003f24070 */
[----:B------:R-:W-:Y:S02]  /*38f0*/  ISETP.NE.U32.AND P0, PT, R13, R16, PT ;  /* 0x000000100d00720c */ /* 0x000fe40003f05070 */
[CC--:B------:R-:W-:Y:S02]  /*3900*/  ISETP.GT.U32.AND.EX P1, PT, R19.reuse, R17.reuse, PT, P1 ;  /* 0x000000111300720c */ /* 0x0c0fe40003f24110 */
[----:B------:R-:W-:-:S04]  /*3910*/  ISETP.NE.OR.EX P0, PT, R19, R17, !P2, P0 ;  /* 0x000000111300720c */ /* 0x000fc80005705700 */
[----:B------:R-:W-:-:S13]  /*3920*/  PLOP3.LUT P0, PT, P1, P0, PT, 0x8, 0x80 ;  /* 0x000000000080781c */ /* 0x000fda0000f00170 */
[----:B------:R-:W-:Y:S02]  /*3930*/  @!P0 SEL R24, RZ, 0xffffffff, P2 ;  /* 0xffffffffff188807 */ /* 0x000fe40001000000 */
[----:B------:R-:W-:Y:S02]  /*3940*/  @!P0 IADD3 R18, P1, PT, R18, -R14, RZ ;  /* 0x8000000e12128210 */ /* 0x000fe40007f3e0ff */
[----:B------:R-:W-:-:S03]  /*3950*/  @!P0 IADD3 R13, P2, P3, R24, -R16, R13 ;  /* 0x80000010180d8210 */ /* 0x000fc60007b5e00d */
[----:B------:R-:W-:Y:S01]  /*3960*/  @!P0 IMAD.X R22, R22, 0x1, ~R15, P1 ;  /* 0x0000000116168824 */ /* 0x000fe200008e0e0f */
[----:B------:R-:W-:Y:S01]  /*3970*/  @!P0 IADD3.X R19, PT, PT, R24, ~R17, R19, P2, P3 ;  /* 0x8000001118138210 */ /* 0x000fe200017e6413 */
[----:B------:R-:W-:Y:S08]  /*3980*/  @!P0 BRA `(.L_x_25) ;  /* 0xfffffffc00c48947 */ /* 0x000ff0000383ffff */
[----:B------:R-:W-:Y:S05]  /*3990*/  BSYNC.RECONVERGENT B2 ;  /* 0x0000000000027941 */ /* 0x000fea0003800200 */
.L_x_24:
[----:B------:R-:W-:Y:S01]  /*39a0*/  ISETP.GT.U32.AND P1, PT, R10, R13, PT ;  /* 0x0000000d0a00720c */ /* 0x000fe20003f24070 */
[----:B------:R-:W-:Y:S01]  /*39b0*/  BSSY.RECONVERGENT B2, `(.L_x_26) ;  /* 0x0000019000027945 */ /* 0x000fe20003800200 */
[----:B------:R-:W-:Y:S01]  /*39c0*/  LOP3.LUT P0, RZ, R16, R14, RZ, 0xfc, !PT ;  /* 0x0000000e10ff7212 */ /* 0x000fe2000780fcff */
[----:B------:R-:W-:Y:S01]  /*39d0*/  IMAD.MOV.U32 R26, RZ, RZ, R11 ;  /* 0x000000ffff1a7224 */ /* 0x000fe200078e000b */
[----:B------:R-:W-:Y:S01]  /*39e0*/  ISETP.GT.U32.AND.EX P1, PT, R12, R19, PT, P1 ;  /* 0x000000130c00720c */ /* 0x000fe20003f24110 */
[----:B------:R-:W-:Y:S01]  /*39f0*/  IMAD.MOV.U32 R27, RZ, RZ, R9 ;  /* 0x000000ffff1b7224 */ /* 0x000fe200078e0009 */
[----:B------:R-:W-:Y:S01]  /*3a00*/  LOP3.LUT P0, RZ, R17, R15, RZ, 0xfc, P0 ;  /* 0x0000000f11ff7212 */ /* 0x000fe2000000fcff */
[----:B------:R-:W-:Y:S02]  /*3a10*/  IMAD.MOV.U32 R21, RZ, RZ, R18 ;  /* 0x000000ffff157224 */ /* 0x000fe400078e0012 */
[----:B------:R-:W-:Y:S02]  /*3a20*/  IMAD.MOV.U32 R24, RZ, RZ, R22 ;  /* 0x000000ffff187224 */ /* 0x000fe400078e0016 */
[----:B------:R-:W-:-:S02]  /*3a30*/  IMAD.MOV.U32 R15, RZ, RZ, R10 ;  /* 0x000000ffff0f7224 */ /* 0x000fc400078e000a */
[----:B------:R-:W-:Y:S02]  /*3a40*/  IMAD.MOV.U32 R17, RZ, RZ, R12 ;  /* 0x000000ffff117224 */ /* 0x000fe400078e000c */
[----:B------:R-:W-:Y:S02]  /*3a50*/  IMAD.MOV.U32 R14, RZ, RZ, R13 ;  /* 0x000000ffff0e7224 */ /* 0x000fe400078e000d */
[----:B------:R-:W-:Y:S01]  /*3a60*/  IMAD.MOV.U32 R16, RZ, RZ, R19 ;  /* 0x000000ffff107224 */ /* 0x000fe200078e0013 */
[----:B------:R-:W-:Y:S06]  /*3a70*/  @P1 BRA `(.L_x_27) ;  /* 0x0000000000301947 */ /* 0x000fec0003800000 */
[----:B------:R-:W-:Y:S02]  /*3a80*/  ISETP.GT.U32.AND P1, PT, R11, R18, PT ;  /* 0x000000120b00720c */ /* 0x000fe40003f24070 */
[----:B------:R-:W-:Y:S02]  /*3a90*/  ISETP.NE.U32.AND P2, PT, R10, R13, PT ;  /* 0x0000000d0a00720c */ /* 0x000fe40003f45070 */
[----:B------:R-:W-:-:S04]  /*3aa0*/  ISETP.GT.U32.AND.EX P1, PT, R9, R22, PT, P1 ;  /* 0x000000160900720c */ /* 0x000fc80003f24110 */
[----:B------:R-:W-:-:S04]  /*3ab0*/  ISETP.NE.OR.EX P1, PT, R12, R19, !P1, P2 ;  /* 0x000000130c00720c */ /* 0x000fc80004f25720 */
[----:B------:R-:W-:Y:S02]  /*3ac0*/  SEL R26, R18, R11, P1 ;  /* 0x0000000b121a7207 */ /* 0x000fe40000800000 */
[----:B------:R-:W-:Y:S02]  /*3ad0*/  SEL R27, R22, R9, P1 ;  /* 0x00000009161b7207 */ /* 0x000fe40000800000 */
[----:B------:R-:W-:Y:S02]  /*3ae0*/  SEL R21, R11, R18, P1 ;  /* 0x000000120b157207 */ /* 0x000fe40000800000 */
[----:B------:R-:W-:Y:S02]  /*3af0*/  SEL R24, R9, R22, P1 ;  /* 0x0000001609187207 */ /* 0x000fe40000800000 */
[----:B------:R-:W-:Y:S02]  /*3b00*/  SEL R15, R13, R10, P1 ;  /* 0x0000000a0d0f7207 */ /* 0x000fe40000800000 */
[----:B------:R-:W-:-:S02]  /*3b10*/  SEL R17, R19, R12, P1 ;  /* 0x0000000c13117207 */ /* 0x000fc40000800000 */
[----:B------:R-:W-:Y:S02]  /*3b20*/  SEL R14, R10, R13, P1 ;  /* 0x0000000d0a0e7207 */ /* 0x000fe40000800000 */
[----:B------:R-:W-:-:S07]  /*3b30*/  SEL R16, R12, R19, P1 ;  /* 0x000000130c107207 */ /* 0x000fce0000800000 */
.L_x_27:
[----:B------:R-:W-:Y:S05]  /*3b40*/  BSYNC.RECONVERGENT B2 ;  /* 0x0000000000027941 */ /* 0x000fea0003800200 */
.L_x_26:
[CC--:B------:R-:W-:Y:S02]  /*3b50*/  ISETP.GE.U32.AND P1, PT, R26.reuse, R21.reuse, PT ;  /* 0x000000151a00720c */ /* 0x0c0fe40003f26070 */
[----:B------:R-:W-:Y:S02]  /*3b60*/  IADD3 R26, P2, PT, R26, -R21, RZ ;  /* 0x800000151a1a7210 */ /* 0x000fe40007f5e0ff */
[----:B------:R-:W-:-:S03]  /*3b70*/  ISETP.GE.U32.AND.EX P1, PT, R27, R24, PT, P1 ;  /* 0x000000181b00720c */ /* 0x000fc60003f26110 */
[----:B------:R-:W-:Y:S01]  /*3b80*/  IMAD.X R24, R27, 0x1, ~R24, P2 ;  /* 0x000000011b187824 */ /* 0x000fe200010e0e18 */
[----:B------:R-:W-:-:S04]  /*3b90*/  SEL R23, RZ, 0xffffffff, P1 ;  /* 0xffffffffff177807 */ /* 0x000fc80000800000 */
[----:B------:R-:W-:-:S04]  /*3ba0*/  IADD3 R25, P1, P3, R23, R15, -R14 ;  /* 0x0000000f17197210 */ /* 0x000fc80007b3e80e */
[----:B------:R-:W-:Y:S01]  /*3bb0*/  IADD3.X R23, PT, PT, R23, R17, ~R16, P1, P3 ;  /* 0x0000001117177210 */ /* 0x000fe20000fe6c10 */
[----:B------:R-:W-:Y:S08]  /*3bc0*/  @!P0 BRA `(.L_x_28) ;  /* 0x0000000000c08947 */ /* 0x000ff00003800000 */
[----:B------:R-:W0:Y:S01]  /*3bd0*/  LDCU.64 UR4, c[0x0][0x380] ;  /* 0x00007000ff0477ac */ /* 0x000e220008000a00 */
[----:B------:R-:W-:Y:S01]  /*3be0*/  BSSY.RECONVERGENT B2, `(.L_x_28) ;  /* 0x000002e000027945 */ /* 0x000fe20003800200 */
[----:B------:R-:W-:Y:S01]  /*3bf0*/  IMAD.MOV.U32 R17, RZ, RZ, R26 ;  /* 0x000000ffff117224 */ /* 0x000fe200078e001a */
[----:B------:R-:W1:Y:S01]  /*3c00*/  LDCU.64 UR8, c[0x0][0x388] ;  /* 0x00007100ff0877ac */ /* 0x000e620008000a00 */
[----:B------:R-:W-:Y:S02]  /*3c10*/  IMAD.MOV.U32 R16, RZ, RZ, R24 ;  /* 0x000000ffff107224 */ /* 0x000fe400078e0018 */
[----:B------:R-:W-:Y:S02]  /*3c20*/  IMAD.MOV.U32 R15, RZ, RZ, R25 ;  /* 0x000000ffff0f7224 */ /* 0x000fe400078e0019 */
[----:B------:R-:W-:Y:S02]  /*3c30*/  IMAD.MOV.U32 R14, RZ, RZ, R23 ;  /* 0x000000ffff0e7224 */ /* 0x000fe400078e0017 */
[----:B0-----:R-:W-:-:S02]  /*3c40*/  IMAD.U32 R21, RZ, RZ, UR4 ;  /* 0x00000004ff157e24 */ /* 0x001fc4000f8e00ff */
[----:B------:R-:W-:Y:S02]  /*3c50*/  IMAD.U32 R27, RZ, RZ, UR5 ;  /* 0x00000005ff1b7e24 */ /* 0x000fe4000f8e00ff */
[----:B-1----:R-:W-:Y:S02]  /*3c60*/  IMAD.U32 R29, RZ, RZ, UR8 ;  /* 0x00000008ff1d7e24 */ /* 0x002fe4000f8e00ff */
[----:B------:R-:W-:-:S07]  /*3c70*/  IMAD.U32 R28, RZ, RZ, UR9 ;  /* 0x00000009ff1c7e24 */ /* 0x000fce000f8e00ff */
.L_x_32:
[----:B------:R-:W-:Y:S01]  /*3c80*/  LOP3.LUT P0, RZ, R29, R21, RZ, 0xfc, !PT ;  /* 0x000000151dff7212 */ /* 0x000fe2000780fcff */
[----:B------:R-:W-:Y:S01]  /*3c90*/  BSSY.RECONVERGENT B3, `(.L_x_29) ;  /* 0x000001b000037945 */ /* 0x000fe20003800200 */
[----:B------:R-:W-:Y:S02]  /*3ca0*/  IMAD.MOV.U32 R25, RZ, RZ, R29 ;  /* 0x000000ffff197224 */ /* 0x000fe400078e001d */
[----:B------:R-:W-:Y:S01]  /*3cb0*/  LOP3.LUT P0, RZ, R28, R27, RZ, 0xfc, P0 ;  /* 0x0000001b1cff7212 */ /* 0x000fe2000000fcff */
[----:B------:R-:W-:Y:S01]  /*3cc0*/  IMAD.MOV.U32 R23, RZ, RZ, R28 ;  /* 0x000000ffff177224 */ /* 0x000fe200078e001c */
[----:B------:R-:W-:Y:S01]  /*3cd0*/  CS2R R28, SRZ ;  /* 0x00000000001c7805 */ /* 0x000fe2000001ff00 */
[----:B------:R-:W-:Y:S02]  /*3ce0*/  IMAD.MOV.U32 R26, RZ, RZ, R21 ;  /* 0x000000ffff1a7224 */ /* 0x000fe400078e0015 */
[----:B------:R-:W-:Y:S02]  /*3cf0*/  IMAD.MOV.U32 R24, RZ, RZ, R27 ;  /* 0x000000ffff187224 */ /* 0x000fe400078e001b */
[----:B------:R-:W-:-:S02]  /*3d00*/  IMAD.MOV.U32 R21, RZ, RZ, RZ ;  /* 0x000000ffff157224 */ /* 0x000fc400078e00ff */
[----:B------:R-:W-:-:S04]  /*3d10*/  IMAD.MOV.U32 R27, RZ, RZ, RZ ;  /* 0x000000ffff1b7224 */ /* 0x000fc800078e00ff */
[----:B------:R-:W-:Y:S05]  /*3d20*/  @!P0 BRA `(.L_x_30) ;  /* 0x0000000000448947 */ /* 0x000fea0003800000 */
[----:B------:R-:W-:Y:S02]  /*3d30*/  IMAD.MOV.U32 R29, RZ, RZ, R15 ;  /* 0x000000ffff1d7224 */ /* 0x000fe400078e000f */
[----:B------:R-:W-:Y:S02]  /*3d40*/  IMAD.MOV.U32 R28, RZ, RZ, R14 ;  /* 0x000000ffff1c7224 */ /* 0x000fe400078e000e */
[----:B------:R-:W-:Y:S02]  /*3d50*/  IMAD.MOV.U32 R21, RZ, RZ, R17 ;  /* 0x000000ffff157224 */ /* 0x000fe400078e0011 */
[----:B------:R-:W-:-:S07]  /*3d60*/  IMAD.MOV.U32 R27, RZ, RZ, R16 ;  /* 0x000000ffff1b7224 */ /* 0x000fce00078e0010 */
.L_x_31:
[----:B------:R-:W-:Y:S02]  /*3d70*/  ISETP.GE.U32.AND P2, PT, R21, R26, PT ;  /* 0x0000001a1500720c */ /* 0x000fe40003f46070 */
[CC--:B------:R-:W-:Y:S02]  /*3d80*/  ISETP.GT.U32.AND P1, PT, R29.reuse, R25.reuse, PT ;  /* 0x000000191d00720c */ /* 0x0c0fe40003f24070 */
[----:B------:R-:W-:Y:S02]  /*3d90*/  ISETP.NE.U32.AND P0, PT, R29, R25, PT ;  /* 0x000000191d00720c */ /* 0x000fe40003f05070 */
[----:B------:R-:W-:Y:S02]  /*3da0*/  ISETP.GE.U32.AND.EX P2, PT, R27, R24, PT, P2 ;  /* 0x000000181b00720c */ /* 0x000fe40003f46120 */
[CC--:B------:R-:W-:Y:S02]  /*3db0*/  ISETP.GT.U32.AND.EX P1, PT, R28.reuse, R23.reuse, PT, P1 ;  /* 0x000000171c00720c */ /* 0x0c0fe40003f24110 */
[----:B------:R-:W-:-:S04]  /*3dc0*/  ISETP.NE.OR.EX P0, PT, R28, R23, !P2, P0 ;  /* 0x000000171c00720c */ /* 0x000fc80005705700 */
[----:B------:R-:W-:-:S13]  /*3dd0*/  PLOP3.LUT P0, PT, P1, P0, PT, 0x8, 0x80 ;  /* 0x000000000080781c */ /* 0x000fda0000f00170 */
[----:B------:R-:W-:Y:S02]  /*3de0*/  @!P0 SEL R14, RZ, 0xffffffff, P2 ;  /* 0xffffffffff0e8807 */ /* 0x000fe40001000000 */
[----:B------:R-:W-:Y:S02]  /*3df0*/  @!P0 IADD3 R21, P1, PT, R21, -R26, RZ ;  /* 0x8000001a15158210 */ /* 0x000fe40007f3e0ff */
[----:B------:R-:W-:-:S03]  /*3e00*/  @!P0 IADD3 R29, P2, P3, R14, R29, -R25 ;  /* 0x0000001d0e1d8210 */ /* 0x000fc60007b5e819 */
[----:B------:R-:W-:Y:S01]  /*3e10*/  @!P0 IMAD.X R27, R27, 0x1, ~R24, P1 ;  /* 0x000000011b1b8824 */ /* 0x000fe200008e0e18 */
[----:B------:R-:W-:Y:S01]  /*3e20*/  @!P0 IADD3.X R28, PT, PT, R14, R28, ~R23, P2, P3 ;  /* 0x0000001c0e1c8210 */ /* 0x000fe200017e6c17 */
[----:B------:R-:W-:Y:S08]  /*3e30*/  @!P0 BRA `(.L_x_31) ;  /* 0xfffffffc00cc8947 */ /* 0x000ff0000383ffff */
.L_x_30:
[----:B------:R-:W-:Y:S05]  /*3e40*/  BSYNC.RECONVERGENT B3 ;  /* 0x0000000000037941 */ /* 0x000fea0003800200 */
.L_x_29:
[----:B------:R-:W-:Y:S01]  /*3e50*/  LOP3.LUT P0, RZ, R29, R21, RZ, 0xfc, !PT ;  /* 0x000000151dff7212 */ /* 0x000fe2000780fcff */
[----:B------:R-:W-:Y:S02]  /*3e60*/  IMAD.MOV.U32 R17, RZ, RZ, R26 ;  /* 0x000000ffff117224 */ /* 0x000fe400078e001a */
[----:B------:R-:W-:Y:S01]  /*3e70*/  IMAD.MOV.U32 R16, RZ, RZ, R24 ;  /* 0x000000ffff107224 */ /* 0x000fe200078e0018 */
[----:B------:R-:W-:Y:S01]  /*3e80*/  LOP3.LUT P0, RZ, R28, R27, RZ, 0xfc, P0 ;  /* 0x0000001b1cff7212 */ /* 0x000fe2000000fcff */
[----:B------:R-:W-:Y:S02]  /*3e90*/  IMAD.MOV.U32 R15, RZ, RZ, R25 ;  /* 0x000000ffff0f7224 */ /* 0x000fe400078e0019 */
[----:B------:R-:W-:-:S10]  /*3ea0*/  IMAD.MOV.U32 R14, RZ, RZ, R23 ;  /* 0x000000ffff0e7224 */ /* 0x000fd400078e0017 */
[----:B------:R-:W-:Y:S05]  /*3eb0*/  @P0 BRA `(.L_x_32) ;  /* 0xfffffffc00700947 */ /* 0x000fea000383ffff */
[----:B------:R-:W-:Y:S05]  /*3ec0*/  BSYNC.RECONVERGENT B2 ;  /* 0x0000000000027941 */ /* 0x000fea0003800200 */
.L_x_28:
[----:B------:R-:W-:Y:S02]  /*3ed0*/  ISETP.NE.U32.AND P0, PT, R26, 0x1, PT ;  /* 0x000000011a00780c */ /* 0x000fe40003f05070 */
[----:B------:R-:W-:Y:S02]  /*3ee0*/  ISETP.EQ.U32.AND P1, PT, R25, RZ, PT ;  /* 0x000000ff1900720c */ /* 0x000fe40003f22070 */
[----:B------:R-:W-:Y:S02]  /*3ef0*/  ISETP.NE.AND.EX P0, PT, R24, RZ, PT, P0 ;  /* 0x000000ff1800720c */ /* 0x000fe40003f05300 */
[C---:B------:R-:W-:Y:S01]  /*3f00*/  ISETP.LT.U32.AND P2, PT, R8.reuse, 0x1869f, PT ;  /* 0x0001869f0800780c */ /* 0x040fe20003f41070 */
[----:B------:R-:W-:Y:S01]  /*3f10*/  VIADD R8, R8, 0x1 ;  /* 0x0000000108087836 */ /* 0x000fe20000000000 */
[----:B------:R-:W-:-:S13]  /*3f20*/  ISETP.EQ.AND.EX P0, PT, R23, RZ, !P0, P1 ;  /* 0x000000ff1700720c */ /* 0x000fda0004702310 */
[----:B------:R-:W-:Y:S05]  /*3f30*/  @P0 BRA P2, `(.L_x_33) ;  /* 0xffffffe800a40947 */ /* 0x000fea000103ffff */
[----:B------:R-:W-:Y:S05]  /*3f40*/  BSYNC.RECONVERGENT B0 ;  /* 0x0000000000007941 */ /* 0x000fea0003800200 */
.L_x_13:
[----:B------:R-:W0:Y:S02]  /*3f50*/  LDCU.128 UR8, c[0x0][0x380] ;  /* 0x00007000ff0877ac */ /* 0x000e240008000c00 */
[----:B0-----:R-:W-:Y:S02]  /*3f60*/  ISETP.NE.U32.AND P0, PT, R26, UR8, PT ;  /* 0x000000081a007c0c */ /* 0x001fe4000bf05070 */
[----:B------:R-:W-:Y:S02]  /*3f70*/  ISETP.NE.U32.AND P1, PT, R25, UR10, PT ;  /* 0x0000000a19007c0c */ /* 0x000fe4000bf25070 */
[----:B------:R-:W-:-:S04]  /*3f80*/  ISETP.NE.AND.EX P0, PT, R24, UR9, PT, P0 ;  /* 0x0000000918007c0c */ /* 0x000fc8000bf05300 */
[----:B------:R-:W-:-:S04]  /*3f90*/  ISETP.NE.OR.EX P0, PT, R23, UR11, P0, P1 ;  /* 0x0000000b17007c0c */ /* 0x000fc80008705710 */
[----:B------:R-:W-:Y:S02]  /*3fa0*/  SEL R26, R26, RZ, P0 ;  /* 0x000000ff1a1a7207 */ /* 0x000fe40000000000 */
[----:B------:R-:W-:Y:S02]  /*3fb0*/  SEL R25, R25, RZ, P0 ;  /* 0x000000ff19197207 */ /* 0x000fe40000000000 */
[----:B------:R-:W-:Y:S02]  /*3fc0*/  SEL R23, R23, RZ, P0 ;  /* 0x000000ff17177207 */ /* 0x000fe40000000000 */
[----:B------:R-:W-:Y:S02]  /*3fd0*/  SEL R24, R24, RZ, P0 ;  /* 0x000000ff18187207 */ /* 0x000fe40000000000 */
[C---:B------:R-:W-:Y:S02]  /*3fe0*/  ISETP.NE.U32.AND P0, PT, R26.reuse, UR8, PT ;  /* 0x000000081a007c0c */ /* 0x040fe4000bf05070 */
[----:B------:R-:W-:-:S02]  /*3ff0*/  ISETP.GE.U32.AND P1, PT, R26, 0x2, PT ;  /* 0x000000021a00780c */ /* 0x000fc40003f26070 */
[C---:B------:R-:W-:Y:S02]  /*4000*/  ISETP.EQ.U32.AND P3, PT, R25.reuse, UR10, PT ;  /* 0x0000000a19007c0c */ /* 0x040fe4000bf62070 */
[----:B------:R-:W-:Y:S02]  /*4010*/  ISETP.EQ.U32.AND P2, PT, R25, RZ, PT ;  /* 0x000000ff1900720c */ /* 0x000fe40003f42070 */
[C---:B------:R-:W-:Y:S02]  /*4020*/  ISETP.NE.AND.EX P0, PT, R24.reuse, UR9, PT, P0 ;  /* 0x0000000918007c0c */ /* 0x040fe4000bf05300 */
[----:B------:R-:W-:Y:S02]  /*4030*/  ISETP.GE.U32.AND.EX P1, PT, R24, RZ, PT, P1 ;  /* 0x000000ff1800720c */ /* 0x000fe40003f26110 */
[C---:B------:R-:W-:Y:S02]  /*4040*/  ISETP.EQ.AND.EX P0, PT, R23.reuse, UR11, !P0, P3 ;  /* 0x0000000b17007c0c */ /* 0x040fe4000c702330 */
[----:B------:R-:W-:-:S13]  /*4050*/  ISETP.EQ.AND.EX P1, PT, R23, RZ, !P1, P2 ;  /* 0x000000ff1700720c */ /* 0x000fda0004f22320 */
[----:B------:R-:W-:Y:S05]  /*4060*/  @!P0 BRA !P1, `(.L_x_34) ;  /* 0x0000000000608947 */ /* 0x000fea0004800000 */
[----:B------:R-:W0:Y:S01]  /*4070*/  LDCU UR4, c[0x0][0x3a0] ;  /* 0x00007400ff0477ac */ /* 0x000e220008000800 */
[----:B------:R-:W-:-:S05]  /*4080*/  VIADD R7, R7, 0x1 ;  /* 0x0000000107077836 */ /* 0x000fca0000000000 */
[----:B0-----:R-:W-:-:S13]  /*4090*/  ISETP.NE.AND P0, PT, R7, UR4, PT ;  /* 0x0000000407007c0c */ /* 0x001fda000bf05270 */
[----:B------:R-:W-:Y:S05]  /*40a0*/  @P0 BRA `(.L_x_35) ;  /* 0xffffffe400bc0947 */ /* 0x000fea000383ffff */
[----:B------:R-:W-:Y:S05]  /*40b0*/  EXIT ;  /* 0x000000000000794d */ /* 0x000fea0003800000 */
.L_x_12:
[----:B------:R-:W4:Y:S01]  /*40c0*/  LDCU UR4, c[0x0][0x384] ;  /* 0x00007080ff0477ac */ /* 0x000f220008000800 */
[----:B------:R-:W-:Y:S01]  /*40d0*/  IMAD.MOV.U32 R26, RZ, RZ, 0x2 ;  /* 0x00000002ff1a7424 */ /* 0x000fe200078e00ff */
[----:B------:R-:W-:Y:S01]  /*40e0*/  CS2R R24, SRZ ;  /* 0x0000000000187805 */ /* 0x000fe2000001ff00 */
[----:B------:R-:W-:Y:S01]  /*40f0*/  IMAD.MOV.U32 R23, RZ, RZ, RZ ;  /* 0x000000ffff177224 */ /* 0x000fe200078e00ff */
[----:B------:R-:W5:Y:S01]  /*4100*/  LDCU.64 UR8, c[0x0][0x388] ;  /* 0x00007100ff0877ac */ /* 0x000f620008000a00 */
[----:B------:R-:W-:-:S04]  /*4110*/  UISETP.NE.U32.AND UP0, UPT, UR5, 0x2, UPT ;  /* 0x000000020500788c */ /* 0x000fc8000bf05070 */
[----:B----4-:R-:W-:Y:S02]  /*4120*/  UISETP.NE.AND.EX UP0, UPT, UR4, URZ, UPT, UP0 ;  /* 0x000000ff0400728c */ /* 0x010fe4000bf05300 */
[----:B-----5:R-:W-:-:S04]  /*4130*/  UISETP.NE.U32.AND UP1, UPT, UR8, URZ, UPT ;  /* 0x000000ff0800728c */ /* 0x020fc8000bf25070 */
[----:B------:R-:W-:-:S09]  /*4140*/  UISETP.NE.OR.EX UP0, UPT, UR9, URZ, UP0, UP1 ;  /* 0x000000ff0900728c */ /* 0x000fd20008705710 */
[----:B------:R-:W-:Y:S05]  /*4150*/  BRA.U UP0, `(.L_x_34) ;  /* 0x0000000100247547 */ /* 0x000fea000b800000 */
[----:B------:R-:W4:Y:S01]  /*4160*/  LDC R0, c[0x0][0x3a0] ;  /* 0x0000e800ff007b82 */ /* 0x000f220000000800 */
[----:B------:R-:W-:-:S05]  /*4170*/  UMOV UR4, URZ ;  /* 0x000000ff00047c82 */ /* 0x000fca0008000000 */
.L_x_36:
[----:B------:R-:W-:-:S06]  /*4180*/  UIADD3 UR4, UPT, UPT, UR4, 0x1, URZ ;  /* 0x0000000104047890 */ /* 0x000fcc000fffe0ff */
[----:B----4-:R-:W-:-:S13]  /*4190*/  ISETP.NE.AND P0, PT, R0, UR4, PT ;  /* 0x0000000400007c0c */ /* 0x010fda000bf05270 */
[----:B------:R-:W-:Y:S05]  /*41a0*/  @!P0 EXIT ;  /* 0x000000000000894d */ /* 0x000fea0003800000 */
[----:B------:R-:W-:Y:S05]  /*41b0*/  BRA.U !UP0, `(.L_x_36) ;  /* 0xfffffffd08f07547 */ /* 0x000fea000b83ffff */
[----:B------:R-:W-:Y:S01]  /*41c0*/  IMAD.MOV.U32 R26, RZ, RZ, 0x2 ;  /* 0x00000002ff1a7424 */ /* 0x000fe200078e00ff */
[----:B------:R-:W-:Y:S01]  /*41d0*/  CS2R R24, SRZ ;  /* 0x0000000000187805 */ /* 0x000fe2000001ff00 */
[----:B------:R-:W-:-:S07]  /*41e0*/  IMAD.MOV.U32 R23, RZ, RZ, RZ ;  /* 0x000000ffff177224 */ /* 0x000fce00078e00ff */
.L_x_34:
[----:B------:R-:W-:Y:S05]  /*41f0*/  BSYNC.RECONVERGENT B1 ;  /* 0x0000000000017941 */ /* 0x000fea0003800200 */
.L_x_11:
[----:B0123--:R-:W0:Y:S01]  /*4200*/  S2R R5, SR_LANEID ;  /* 0x0000000000057919 */ /* 0x00fe220000000000 */
[----:B------:R-:W-:Y:S01]  /*4210*/  VOTEU.ANY UR4, UPT, PT ;  /* 0x0000000000047886 */ /* 0x000fe200038e0100 */
[----:B------:R-:W1:Y:S01]  /*4220*/  LDC.64 R2, c[0x0][0x398] ;  /* 0x0000e600ff027b82 */ /* 0x000e620000000a00 */
[----:B------:R-:W0:Y:S08]  /*4230*/  FLO.U32 R0, UR4 ;  /* 0x0000000400007d00 */ /* 0x000e3000080e0000 */
[----:B------:R-:W1:Y:S01]  /*4240*/  POPC R7, UR4 ;  /* 0x0000000400077d09 */ /* 0x000e620008000000 */
[----:B0-----:R-:W-:-:S13]  /*4250*/  ISETP.EQ.U32.AND P0, PT, R0, R5, PT ;  /* 0x000000050000720c */ /* 0x001fda0003f02070 */
[----:B-1----:R-:W2:Y:S01]  /*4260*/  @P0 ATOMG.E.ADD.STRONG.GPU PT, R3, desc[UR6][R2.64], R7 ;  /* 0x80000007020309a8 */ /* 0x002ea200081ef106 */
[----:B------:R-:W0:Y:S02]  /*4270*/  S2R R4, SR_LTMASK ;  /* 0x0000000000047919 */ /* 0x000e240000003900 */
[----:B0-----:R-:W-:-:S06]  /*4280*/  LOP3.LUT R4, R4, UR4, RZ, 0xc0, !PT ;  /* 0x0000000404047c12 */ /* 0x001fcc000f8ec0ff */
[----:B------:R-:W0:Y:S01]  /*4290*/  POPC R4, R4 ;  /* 0x0000000400047309 */ /* 0x000e220000000000 */
[----:B--2---:R-:W0:Y:S02]  /*42a0*/  SHFL.IDX PT, R5, R3, R0, 0x1f ;  /* 0x00001f0003057589 */ /* 0x004e2400000e0000 */
[----:B0-----:R-:W-:-:S05]  /*42b0*/  IMAD.IADD R5, R5, 0x1, R4 ;  /* 0x0000000105057824 */ /* 0x001fca00078e0204 */
[----:B------:R-:W-:-:S13]  /*42c0*/  ISETP.GT.AND P0, PT, R5, 0x9, PT ;  /* 0x000000090500780c */ /* 0x000fda0003f04270 */
[----:B------:R-:W-:Y:S05]  /*42d0*/  @P0 EXIT ;  /* 0x000000000000094d */ /* 0x000fea0003800000 */
[----:B------:R-:W0:Y:S01]  /*42e0*/  LDC.64 R2, c[0x0][0x390] ;  /* 0x0000e400ff027b82 */ /* 0x000e220000000a00 */
[----:B------:R-:W-:Y:S02]  /*42f0*/  IMAD.MOV.U32 R4, RZ, RZ, R26 ;  /* 0x000000ffff047224 */ /* 0x000fe400078e001a */
[----:B------:R-:W-:Y:S02]  /*4300*/  IMAD.MOV.U32 R6, RZ, RZ, R25 ;  /* 0x000000ffff067224 */ /* 0x000fe400078e0019 */
[----:B------:R-:W-:Y:S02]  /*4310*/  IMAD.MOV.U32 R7, RZ, RZ, R23 ;  /* 0x000000ffff077224 */ /* 0x000fe400078e0017 */
[----:B0-----:R-:W-:-:S04]  /*4320*/  IMAD.WIDE R2, R5, 0x10, R2 ;  /* 0x0000001005027825 */ /* 0x001fc800078e0202 */
[----:B------:R-:W-:Y:S01]  /*4330*/  IMAD.MOV.U32 R5, RZ, RZ, R24 ;  /* 0x000000ffff057224 */ /* 0x000fe200078e0018 */
[----:B------:R-:W-:Y:S04]  /*4340*/  STG.E.64 desc[UR6][R2.64+0x8], R6 ;  /* 0x0000080602007986 */ /* 0x000fe8000c101b06 */
[----:B------:R-:W-:Y:S01]  /*4350*/  STG.E.64 desc[UR6][R2.64], R4 ;  /* 0x0000000402007986 */ /* 0x000fe2000c101b06 */
[----:B------:R-:W-:Y:S05]  /*4360*/  EXIT ;  /* 0x000000000000794d */ /* 0x000fea0003800000 */
.L_x_37:
[----:B------:R-:W-:-:S00]  /*4370*/  BRA `(.L_x_37) ;  /* 0xfffffffc00fc7947 */ /* 0x000fc0000383ffff */
[----:B------:R-:W-:-:S00]  /*4380*/  NOP ;  /* 0x0000000000007918 */ /* 0x000fc00000000000 */
[----:B------:R-:W-:-:S00]  /*4390*/  NOP ;  /* 0x0000000000007918 */ /* 0x000fc00000000000 */
[----:B------:R-:W-:-:S00]  /*43a0*/  NOP ;  /* 0x0000000000007918 */ /* 0x000fc00000000000 */
[----:B------:R-:W-:-:S00]  /*43b0*/  NOP ;  /* 0x0000000000007918 */ /* 0x000fc00000000000 */
[----:B------:R-:W-:-:S00]  /*43c0*/  NOP ;  /* 0x0000000000007918 */ /* 0x000fc00000000000 */
[----:B------:R-:W-:-:S00]  /*43d0*/  NOP ;  /* 0x0000000000007918 */ /* 0x000fc00000000000 */
[----:B------:R-:W-:-:S00]  /*43e0*/  NOP ;  /* 0x0000000000007918 */ /* 0x000fc00000000000 */
[----:B------:R-:W-:-:S00]  /*43f0*/  NOP ;  /* 0x0000000000007918 */ /* 0x000fc00000000000 */
.L_x_38:


//--------------------- .nv.global.init           --------------------------
	.section	.nv.global.init,"aw",@progbits
	.align	4
.nv.global.init:
	.type		mrg32k3aM1SubSeq,@object
	.size		mrg32k3aM1SubSeq,(mrg32k3aM2SubSeq - mrg32k3aM1SubSeq)
mrg32k3aM1SubSeq:
        /*0000*/ 	.byte	0x0b, 0xcc, 0xee, 0x04, 0x73, 0x29, 0x8b, 0x6f, 0xf6, 0x53, 0x03, 0xf6, 0x23, 0xf6, 0xea, 0xda
        /* <DEDUP_REMOVED lines=125> */
	.type		mrg32k3aM2SubSeq,@object
	.size		mrg32k3aM2SubSeq,(mrg32k3aM1 - mrg32k3aM2SubSeq)
mrg32k3aM2SubSeq:
        /* <DEDUP_REMOVED lines=126> */
	.type		mrg32k3aM1,@object
	.size		mrg32k3aM1,(mrg32k3aM1Seq - mrg32k3aM1)
mrg32k3aM1:
        /* <DEDUP_REMOVED lines=144> */
	.type		mrg32k3aM1Seq,@object
	.size		mrg32k3aM1Seq,(mrg32k3aM2 - mrg32k3aM1Seq)
mrg32k3aM1Seq:
        /* <DEDUP_REMOVED lines=144> */
	.type		mrg32k3aM2,@object
	.size		mrg32k3aM2,(mrg32k3aM2Seq - mrg32k3aM2)
mrg32k3aM2:
        /* <DEDUP_REMOVED lines=144> */
	.type		mrg32k3aM2Seq,@object
	.size		mrg32k3aM2Seq,(precalc_xorwow_matrix - mrg32k3aM2Seq)
mrg32k3aM2Seq:
        /* <DEDUP_REMOVED lines=144> */
	.type		precalc_xorwow_matrix,@object
	.size		precalc_xorwow_matrix,(precalc_xorwow_offset_matrix - precalc_xorwow_matrix)
precalc_xorwow_matrix:
        /* <DEDUP_REMOVED lines=6400> */
	.type		precalc_xorwow_offset_matrix,@object
	.size		precalc_xorwow_offset_matrix,(.L_1 - precalc_xorwow_offset_matrix)
precalc_xorwow_offset_matrix:
        /* <DEDUP_REMOVED lines=6400> */
.L_1:


//--------------------- .nv.shared.reserved.0     --------------------------
	.section	.nv.shared.reserved.0,"aw",@nobits
	.weak		__nv_reservedSMEM_offset_0_alias
	.size		__nv_reservedSMEM_offset_0_alias, 0, 64
	.other		__nv_reservedSMEM_offset_0_alias,@"STO_CUDA_RESERVED_SHARED STV_DEFAULT"
__nv_reservedSMEM_offset_0_alias:
	.zero		0
	.zero		64


//--------------------- .nv.constant0._Z26parallel_factor_128_kernel9uint128_tPS_Pii --------------------------
	.section	.nv.constant0._Z26parallel_factor_128_kernel9uint128_tPS_Pii,"a",@progbits
	.sectionflags	@""
	.align	4
.nv.constant0._Z26parallel_factor_128_kernel9uint128_tPS_Pii:
	.zero		932


//--------------------- SYMBOLS --------------------------

	.type		.nv.reservedSmem.offset0,@object
	.size		.nv.reservedSmem.offset0,0x4
